//
// Generated by NVIDIA NVVM Compiler
//
// Compiler Build ID: CL-36424714
// Cuda compilation tools, release 13.0, V13.0.88
// Based on NVVM 20.0.0
//

.version 9.0
.target sm_100
.address_size 64

	// .globl	_Z7forwardP13NeuralNetworkPdS1_S1_
// _ZZ7forwardP13NeuralNetworkPdS1_S1_E3sum has been demoted

.visible .entry _Z7forwardP13NeuralNetworkPdS1_S1_(
	.param .u64 .ptr .align 1 _Z7forwardP13NeuralNetworkPdS1_S1__param_0,
	.param .u64 .ptr .align 1 _Z7forwardP13NeuralNetworkPdS1_S1__param_1,
	.param .u64 .ptr .align 1 _Z7forwardP13NeuralNetworkPdS1_S1__param_2,
	.param .u64 .ptr .align 1 _Z7forwardP13NeuralNetworkPdS1_S1__param_3
)
{
	.reg .pred 	%p<10>;
	.reg .b32 	%r<31>;
	.reg .b32 	%f<3>;
	.reg .b64 	%rd<94>;
	.reg .b64 	%fd<102>;
	// demoted variable
	.shared .align 8 .f64 _ZZ7forwardP13NeuralNetworkPdS1_S1_E3sum;
	ld.param.u64 	%rd19, [_Z7forwardP13NeuralNetworkPdS1_S1__param_0];
	ld.param.u64 	%rd18, [_Z7forwardP13NeuralNetworkPdS1_S1__param_1];
	ld.param.u64 	%rd20, [_Z7forwardP13NeuralNetworkPdS1_S1__param_2];
	ld.param.u64 	%rd21, [_Z7forwardP13NeuralNetworkPdS1_S1__param_3];
	cvta.to.global.u64 	%rd1, %rd21;
	cvta.to.global.u64 	%rd2, %rd20;
	cvta.to.global.u64 	%rd3, %rd19;
	mov.u32 	%r1, %ctaid.x;
	mov.u32 	%r2, %tid.x;
	setp.gt.u32 	%p1, %r2, 127;
	@%p1 bra 	$L__BB0_14;
	ld.global.u64 	%rd22, [%rd3+16];
	cvta.to.global.u64 	%rd23, %rd22;
	mul.wide.u32 	%rd24, %r2, 8;
	add.s64 	%rd25, %rd23, %rd24;
	ld.global.f64 	%fd99, [%rd25];
	shl.b32 	%r3, %r1, 7;
	add.s32 	%r4, %r3, %r2;
	mul.wide.u32 	%rd26, %r4, 8;
	add.s64 	%rd4, %rd2, %rd26;
	st.global.f64 	[%rd4], %fd99;
	mul.lo.s32 	%r13, %r1, 784;
	mul.wide.u32 	%rd27, %r2, 6272;
	or.b64  	%rd91, %rd27, 32;
	mul.wide.u32 	%rd28, %r13, 8;
	cvta.to.global.u64 	%rd29, %rd18;
	add.s64 	%rd30, %rd28, %rd29;
	add.s64 	%rd90, %rd30, 32;
	mov.b32 	%r29, 0;
$L__BB0_2:
	ld.global.u64 	%rd31, [%rd3];
	cvta.to.global.u64 	%rd32, %rd31;
	add.s64 	%rd33, %rd32, %rd91;
	ld.global.f64 	%fd11, [%rd33+-32];
	ld.global.f64 	%fd12, [%rd90+-32];
	fma.rn.f64 	%fd13, %fd11, %fd12, %fd99;
	st.global.f64 	[%rd4], %fd13;
	ld.global.u64 	%rd34, [%rd3];
	cvta.to.global.u64 	%rd35, %rd34;
	add.s64 	%rd36, %rd35, %rd91;
	ld.global.f64 	%fd14, [%rd36+-24];
	ld.global.f64 	%fd15, [%rd90+-24];
	fma.rn.f64 	%fd16, %fd14, %fd15, %fd13;
	st.global.f64 	[%rd4], %fd16;
	ld.global.u64 	%rd37, [%rd3];
	cvta.to.global.u64 	%rd38, %rd37;
	add.s64 	%rd39, %rd38, %rd91;
	ld.global.f64 	%fd17, [%rd39+-16];
	ld.global.f64 	%fd18, [%rd90+-16];
	fma.rn.f64 	%fd19, %fd17, %fd18, %fd16;
	st.global.f64 	[%rd4], %fd19;
	ld.global.u64 	%rd40, [%rd3];
	cvta.to.global.u64 	%rd41, %rd40;
	add.s64 	%rd42, %rd41, %rd91;
	ld.global.f64 	%fd20, [%rd42+-8];
	ld.global.f64 	%fd21, [%rd90+-8];
	fma.rn.f64 	%fd22, %fd20, %fd21, %fd19;
	st.global.f64 	[%rd4], %fd22;
	ld.global.u64 	%rd43, [%rd3];
	cvta.to.global.u64 	%rd44, %rd43;
	add.s64 	%rd45, %rd44, %rd91;
	ld.global.f64 	%fd23, [%rd45];
	ld.global.f64 	%fd24, [%rd90];
	fma.rn.f64 	%fd25, %fd23, %fd24, %fd22;
	st.global.f64 	[%rd4], %fd25;
	ld.global.u64 	%rd46, [%rd3];
	cvta.to.global.u64 	%rd47, %rd46;
	add.s64 	%rd48, %rd47, %rd91;
	ld.global.f64 	%fd26, [%rd48+8];
	ld.global.f64 	%fd27, [%rd90+8];
	fma.rn.f64 	%fd28, %fd26, %fd27, %fd25;
	st.global.f64 	[%rd4], %fd28;
	ld.global.u64 	%rd49, [%rd3];
	cvta.to.global.u64 	%rd50, %rd49;
	add.s64 	%rd51, %rd50, %rd91;
	ld.global.f64 	%fd29, [%rd51+16];
	ld.global.f64 	%fd30, [%rd90+16];
	fma.rn.f64 	%fd31, %fd29, %fd30, %fd28;
	st.global.f64 	[%rd4], %fd31;
	ld.global.u64 	%rd52, [%rd3];
	cvta.to.global.u64 	%rd53, %rd52;
	add.s64 	%rd54, %rd53, %rd91;
	ld.global.f64 	%fd32, [%rd54+24];
	ld.global.f64 	%fd33, [%rd90+24];
	fma.rn.f64 	%fd99, %fd32, %fd33, %fd31;
	st.global.f64 	[%rd4], %fd99;
	add.s32 	%r29, %r29, 8;
	add.s64 	%rd91, %rd91, 64;
	add.s64 	%rd90, %rd90, 64;
	setp.ne.s32 	%p2, %r29, 784;
	@%p2 bra 	$L__BB0_2;
	setp.geu.f64 	%p3, %fd99, 0d0000000000000000;
	@%p3 bra 	$L__BB0_5;
	mov.b64 	%rd55, 0;
	st.global.u64 	[%rd4], %rd55;
$L__BB0_5:
	setp.gt.u32 	%p4, %r2, 9;
	@%p4 bra 	$L__BB0_14;
	ld.global.u64 	%rd56, [%rd3+24];
	cvta.to.global.u64 	%rd57, %rd56;
	add.s64 	%rd59, %rd57, %rd24;
	ld.global.f64 	%fd100, [%rd59];
	mad.lo.s32 	%r15, %r1, -118, %r4;
	mul.wide.u32 	%rd60, %r15, 8;
	add.s64 	%rd11, %rd1, %rd60;
	st.global.f64 	[%rd11], %fd100;
	mul.wide.u32 	%rd61, %r2, 1024;
	or.b64  	%rd93, %rd61, 32;
	mul.wide.u32 	%rd62, %r3, 8;
	add.s64 	%rd63, %rd62, %rd2;
	add.s64 	%rd92, %rd63, 32;
	mov.b32 	%r30, 0;
$L__BB0_7:
	ld.global.u64 	%rd64, [%rd3+8];
	cvta.to.global.u64 	%rd65, %rd64;
	add.s64 	%rd66, %rd65, %rd93;
	ld.global.f64 	%fd34, [%rd66+-32];
	ld.global.f64 	%fd35, [%rd92+-32];
	fma.rn.f64 	%fd36, %fd34, %fd35, %fd100;
	st.global.f64 	[%rd11], %fd36;
	ld.global.u64 	%rd67, [%rd3+8];
	cvta.to.global.u64 	%rd68, %rd67;
	add.s64 	%rd69, %rd68, %rd93;
	ld.global.f64 	%fd37, [%rd69+-24];
	ld.global.f64 	%fd38, [%rd92+-24];
	fma.rn.f64 	%fd39, %fd37, %fd38, %fd36;
	st.global.f64 	[%rd11], %fd39;
	ld.global.u64 	%rd70, [%rd3+8];
	cvta.to.global.u64 	%rd71, %rd70;
	add.s64 	%rd72, %rd71, %rd93;
	ld.global.f64 	%fd40, [%rd72+-16];
	ld.global.f64 	%fd41, [%rd92+-16];
	fma.rn.f64 	%fd42, %fd40, %fd41, %fd39;
	st.global.f64 	[%rd11], %fd42;
	ld.global.u64 	%rd73, [%rd3+8];
	cvta.to.global.u64 	%rd74, %rd73;
	add.s64 	%rd75, %rd74, %rd93;
	ld.global.f64 	%fd43, [%rd75+-8];
	ld.global.f64 	%fd44, [%rd92+-8];
	fma.rn.f64 	%fd45, %fd43, %fd44, %fd42;
	st.global.f64 	[%rd11], %fd45;
	ld.global.u64 	%rd76, [%rd3+8];
	cvta.to.global.u64 	%rd77, %rd76;
	add.s64 	%rd78, %rd77, %rd93;
	ld.global.f64 	%fd46, [%rd78];
	ld.global.f64 	%fd47, [%rd92];
	fma.rn.f64 	%fd48, %fd46, %fd47, %fd45;
	st.global.f64 	[%rd11], %fd48;
	ld.global.u64 	%rd79, [%rd3+8];
	cvta.to.global.u64 	%rd80, %rd79;
	add.s64 	%rd81, %rd80, %rd93;
	ld.global.f64 	%fd49, [%rd81+8];
	ld.global.f64 	%fd50, [%rd92+8];
	fma.rn.f64 	%fd51, %fd49, %fd50, %fd48;
	st.global.f64 	[%rd11], %fd51;
	ld.global.u64 	%rd82, [%rd3+8];
	cvta.to.global.u64 	%rd83, %rd82;
	add.s64 	%rd84, %rd83, %rd93;
	ld.global.f64 	%fd52, [%rd84+16];
	ld.global.f64 	%fd53, [%rd92+16];
	fma.rn.f64 	%fd54, %fd52, %fd53, %fd51;
	st.global.f64 	[%rd11], %fd54;
	ld.global.u64 	%rd85, [%rd3+8];
	cvta.to.global.u64 	%rd86, %rd85;
	add.s64 	%rd87, %rd86, %rd93;
	ld.global.f64 	%fd55, [%rd87+24];
	ld.global.f64 	%fd56, [%rd92+24];
	fma.rn.f64 	%fd100, %fd55, %fd56, %fd54;
	st.global.f64 	[%rd11], %fd100;
	add.s32 	%r30, %r30, 8;
	add.s64 	%rd93, %rd93, 64;
	add.s64 	%rd92, %rd92, 64;
	setp.ne.s32 	%p5, %r30, 128;
	@%p5 bra 	$L__BB0_7;
	fma.rn.f64 	%fd57, %fd100, 0d3FF71547652B82FE, 0d4338000000000000;
	{
	.reg .b32 %temp; 
	mov.b64 	{%r9, %temp}, %fd57;
	}
	mov.f64 	%fd58, 0dC338000000000000;
	add.rn.f64 	%fd59, %fd57, %fd58;
	fma.rn.f64 	%fd60, %fd59, 0dBFE62E42FEFA39EF, %fd100;
	fma.rn.f64 	%fd61, %fd59, 0dBC7ABC9E3B39803F, %fd60;
	fma.rn.f64 	%fd62, %fd61, 0d3E5ADE1569CE2BDF, 0d3E928AF3FCA213EA;
	fma.rn.f64 	%fd63, %fd62, %fd61, 0d3EC71DEE62401315;
	fma.rn.f64 	%fd64, %fd63, %fd61, 0d3EFA01997C89EB71;
	fma.rn.f64 	%fd65, %fd64, %fd61, 0d3F2A01A014761F65;
	fma.rn.f64 	%fd66, %fd65, %fd61, 0d3F56C16C1852B7AF;
	fma.rn.f64 	%fd67, %fd66, %fd61, 0d3F81111111122322;
	fma.rn.f64 	%fd68, %fd67, %fd61, 0d3FA55555555502A1;
	fma.rn.f64 	%fd69, %fd68, %fd61, 0d3FC5555555555511;
	fma.rn.f64 	%fd70, %fd69, %fd61, 0d3FE000000000000B;
	fma.rn.f64 	%fd71, %fd70, %fd61, 0d3FF0000000000000;
	fma.rn.f64 	%fd72, %fd71, %fd61, 0d3FF0000000000000;
	{
	.reg .b32 %temp; 
	mov.b64 	{%r10, %temp}, %fd72;
	}
	{
	.reg .b32 %temp; 
	mov.b64 	{%temp, %r11}, %fd72;
	}
	shl.b32 	%r16, %r9, 20;
	add.s32 	%r17, %r16, %r11;
	mov.b64 	%fd101, {%r10, %r17};
	{
	.reg .b32 %temp; 
	mov.b64 	{%temp, %r18}, %fd100;
	}
	mov.b32 	%f2, %r18;
	abs.f32 	%f1, %f2;
	setp.lt.f32 	%p6, %f1, 0f4086232B;
	@%p6 bra 	$L__BB0_11;
	setp.lt.f64 	%p7, %fd100, 0d0000000000000000;
	add.f64 	%fd73, %fd100, 0d7FF0000000000000;
	selp.f64 	%fd101, 0d0000000000000000, %fd73, %p7;
	setp.geu.f32 	%p8, %f1, 0f40874800;
	@%p8 bra 	$L__BB0_11;
	shr.u32 	%r19, %r9, 31;
	add.s32 	%r20, %r9, %r19;
	shr.s32 	%r21, %r20, 1;
	shl.b32 	%r22, %r21, 20;
	add.s32 	%r23, %r11, %r22;
	mov.b64 	%fd74, {%r10, %r23};
	sub.s32 	%r24, %r9, %r21;
	shl.b32 	%r25, %r24, 20;
	add.s32 	%r26, %r25, 1072693248;
	mov.b32 	%r27, 0;
	mov.b64 	%fd75, {%r27, %r26};
	mul.f64 	%fd101, %fd75, %fd74;
$L__BB0_11:
	st.global.f64 	[%rd11], %fd101;
	setp.ne.s32 	%p9, %r2, 0;
	@%p9 bra 	$L__BB0_13;
	mul.lo.s32 	%r28, %r1, 10;
	mul.wide.u32 	%rd88, %r28, 8;
	add.s64 	%rd89, %rd1, %rd88;
	ld.global.f64 	%fd76, [%rd89];
	add.f64 	%fd77, %fd76, 0d0000000000000000;
	ld.global.f64 	%fd78, [%rd89+8];
	add.f64 	%fd79, %fd78, %fd77;
	ld.global.f64 	%fd80, [%rd89+16];
	add.f64 	%fd81, %fd80, %fd79;
	ld.global.f64 	%fd82, [%rd89+24];
	add.f64 	%fd83, %fd82, %fd81;
	ld.global.f64 	%fd84, [%rd89+32];
	add.f64 	%fd85, %fd84, %fd83;
	ld.global.f64 	%fd86, [%rd89+40];
	add.f64 	%fd87, %fd86, %fd85;
	ld.global.f64 	%fd88, [%rd89+48];
	add.f64 	%fd89, %fd88, %fd87;
	ld.global.f64 	%fd90, [%rd89+56];
	add.f64 	%fd91, %fd90, %fd89;
	ld.global.f64 	%fd92, [%rd89+64];
	add.f64 	%fd93, %fd92, %fd91;
	ld.global.f64 	%fd94, [%rd89+72];
	add.f64 	%fd95, %fd94, %fd93;
	st.shared.f64 	[_ZZ7forwardP13NeuralNetworkPdS1_S1_E3sum], %fd95;
$L__BB0_13:
	bar.sync 	0;
	ld.global.f64 	%fd96, [%rd11];
	ld.shared.f64 	%fd97, [_ZZ7forwardP13NeuralNetworkPdS1_S1_E3sum];
	div.rn.f64 	%fd98, %fd96, %fd97;
	st.global.f64 	[%rd11], %fd98;
$L__BB0_14:
	ret;

}
	// .globl	_Z8backwardP13NeuralNetworkPdS1_S1_S1_S1_S1_S1_S1_S1_S1_
.visible .entry _Z8backwardP13NeuralNetworkPdS1_S1_S1_S1_S1_S1_S1_S1_S1_(
	.param .u64 .ptr .align 1 _Z8backwardP13NeuralNetworkPdS1_S1_S1_S1_S1_S1_S1_S1_S1__param_0,
	.param .u64 .ptr .align 1 _Z8backwardP13NeuralNetworkPdS1_S1_S1_S1_S1_S1_S1_S1_S1__param_1,
	.param .u64 .ptr .align 1 _Z8backwardP13NeuralNetworkPdS1_S1_S1_S1_S1_S1_S1_S1_S1__param_2,
	.param .u64 .ptr .align 1 _Z8backwardP13NeuralNetworkPdS1_S1_S1_S1_S1_S1_S1_S1_S1__param_3,
	.param .u64 .ptr .align 1 _Z8backwardP13NeuralNetworkPdS1_S1_S1_S1_S1_S1_S1_S1_S1__param_4,
	.param .u64 .ptr .align 1 _Z8backwardP13NeuralNetworkPdS1_S1_S1_S1_S1_S1_S1_S1_S1__param_5,
	.param .u64 .ptr .align 1 _Z8backwardP13NeuralNetworkPdS1_S1_S1_S1_S1_S1_S1_S1_S1__param_6,
	.param .u64 .ptr .align 1 _Z8backwardP13NeuralNetworkPdS1_S1_S1_S1_S1_S1_S1_S1_S1__param_7,
	.param .u64 .ptr .align 1 _Z8backwardP13NeuralNetworkPdS1_S1_S1_S1_S1_S1_S1_S1_S1__param_8,
	.param .u64 .ptr .align 1 _Z8backwardP13NeuralNetworkPdS1_S1_S1_S1_S1_S1_S1_S1_S1__param_9,
	.param .u64 .ptr .align 1 _Z8backwardP13NeuralNetworkPdS1_S1_S1_S1_S1_S1_S1_S1_S1__param_10
)
{
	.reg .pred 	%p<4>;
	.reg .b32 	%r<7>;
	.reg .b64 	%rd<26>;
	.reg .b64 	%fd<36>;

	ld.param.u64 	%rd2, [_Z8backwardP13NeuralNetworkPdS1_S1_S1_S1_S1_S1_S1_S1_S1__param_0];
	ld.param.u64 	%rd3, [_Z8backwardP13NeuralNetworkPdS1_S1_S1_S1_S1_S1_S1_S1_S1__param_2];
	ld.param.u64 	%rd4, [_Z8backwardP13NeuralNetworkPdS1_S1_S1_S1_S1_S1_S1_S1_S1__param_3];
	ld.param.u64 	%rd5, [_Z8backwardP13NeuralNetworkPdS1_S1_S1_S1_S1_S1_S1_S1_S1__param_4];
	ld.param.u64 	%rd7, [_Z8backwardP13NeuralNetworkPdS1_S1_S1_S1_S1_S1_S1_S1_S1__param_9];
	ld.param.u64 	%rd6, [_Z8backwardP13NeuralNetworkPdS1_S1_S1_S1_S1_S1_S1_S1_S1__param_10];
	cvta.to.global.u64 	%rd1, %rd7;
	mov.u32 	%r1, %ctaid.x;
	mov.u32 	%r2, %tid.x;
	setp.gt.u32 	%p1, %r2, 9;
	@%p1 bra 	$L__BB1_2;
	cvta.to.global.u64 	%rd8, %rd4;
	cvta.to.global.u64 	%rd9, %rd5;
	mad.lo.s32 	%r3, %r1, 10, %r2;
	mul.wide.u32 	%rd10, %r3, 8;
	add.s64 	%rd11, %rd8, %rd10;
	ld.global.f64 	%fd1, [%rd11];
	add.s64 	%rd12, %rd9, %rd10;
	ld.global.f64 	%fd2, [%rd12];
	sub.f64 	%fd3, %fd1, %fd2;
	add.s64 	%rd13, %rd1, %rd10;
	st.global.f64 	[%rd13], %fd3;
$L__BB1_2:
	bar.sync 	0;
	setp.gt.u32 	%p2, %r2, 127;
	@%p2 bra 	$L__BB1_4;
	mul.lo.s32 	%r4, %r1, 10;
	cvta.to.global.u64 	%rd14, %rd2;
	ld.global.u64 	%rd15, [%rd14+8];
	cvta.to.global.u64 	%rd16, %rd15;
	mul.wide.u32 	%rd17, %r2, 8;
	add.s64 	%rd18, %rd16, %rd17;
	ld.global.f64 	%fd4, [%rd18];
	mul.wide.u32 	%rd19, %r4, 8;
	add.s64 	%rd20, %rd1, %rd19;
	ld.global.f64 	%fd5, [%rd20];
	fma.rn.f64 	%fd6, %fd4, %fd5, 0d0000000000000000;
	ld.global.f64 	%fd7, [%rd18+1024];
	ld.global.f64 	%fd8, [%rd20+8];
	fma.rn.f64 	%fd9, %fd7, %fd8, %fd6;
	ld.global.f64 	%fd10, [%rd18+2048];
	ld.global.f64 	%fd11, [%rd20+16];
	fma.rn.f64 	%fd12, %fd10, %fd11, %fd9;
	ld.global.f64 	%fd13, [%rd18+3072];
	ld.global.f64 	%fd14, [%rd20+24];
	fma.rn.f64 	%fd15, %fd13, %fd14, %fd12;
	ld.global.f64 	%fd16, [%rd18+4096];
	ld.global.f64 	%fd17, [%rd20+32];
	fma.rn.f64 	%fd18, %fd16, %fd17, %fd15;
	ld.global.f64 	%fd19, [%rd18+5120];
	ld.global.f64 	%fd20, [%rd20+40];
	fma.rn.f64 	%fd21, %fd19, %fd20, %fd18;
	ld.global.f64 	%fd22, [%rd18+6144];
	ld.global.f64 	%fd23, [%rd20+48];
	fma.rn.f64 	%fd24, %fd22, %fd23, %fd21;
	ld.global.f64 	%fd25, [%rd18+7168];
	ld.global.f64 	%fd26, [%rd20+56];
	fma.rn.f64 	%fd27, %fd25, %fd26, %fd24;
	ld.global.f64 	%fd28, [%rd18+8192];
	ld.global.f64 	%fd29, [%rd20+64];
	fma.rn.f64 	%fd30, %fd28, %fd29, %fd27;
	ld.global.f64 	%fd31, [%rd18+9216];
	ld.global.f64 	%fd32, [%rd20+72];
	fma.rn.f64 	%fd33, %fd31, %fd32, %fd30;
	shl.b32 	%r5, %r1, 7;
	add.s32 	%r6, %r5, %r2;
	cvta.to.global.u64 	%rd21, %rd3;
	mul.wide.u32 	%rd22, %r6, 8;
	add.s64 	%rd23, %rd21, %rd22;
	ld.global.f64 	%fd34, [%rd23];
	setp.gt.f64 	%p3, %fd34, 0d0000000000000000;
	selp.f64 	%fd35, %fd33, 0d0000000000000000, %p3;
	cvta.to.global.u64 	%rd24, %rd6;
	add.s64 	%rd25, %rd24, %rd22;
	st.global.f64 	[%rd25], %fd35;
$L__BB1_4:
	ret;

}
	// .globl	_Z14update_grads_1PdS_S_S_S_S_S_S_
.visible .entry _Z14update_grads_1PdS_S_S_S_S_S_S_(
	.param .u64 .ptr .align 1 _Z14update_grads_1PdS_S_S_S_S_S_S__param_0,
	.param .u64 .ptr .align 1 _Z14update_grads_1PdS_S_S_S_S_S_S__param_1,
	.param .u64 .ptr .align 1 _Z14update_grads_1PdS_S_S_S_S_S_S__param_2,
	.param .u64 .ptr .align 1 _Z14update_grads_1PdS_S_S_S_S_S_S__param_3,
	.param .u64 .ptr .align 1 _Z14update_grads_1PdS_S_S_S_S_S_S__param_4,
	.param .u64 .ptr .align 1 _Z14update_grads_1PdS_S_S_S_S_S_S__param_5,
	.param .u64 .ptr .align 1 _Z14update_grads_1PdS_S_S_S_S_S_S__param_6,
	.param .u64 .ptr .align 1 _Z14update_grads_1PdS_S_S_S_S_S_S__param_7
)
{
	.reg .pred 	%p<5>;
	.reg .b32 	%r<79>;
	.reg .b64 	%rd<159>;
	.reg .b64 	%fd<325>;

	ld.param.u64 	%rd3, [_Z14update_grads_1PdS_S_S_S_S_S_S__param_0];
	ld.param.u64 	%rd4, [_Z14update_grads_1PdS_S_S_S_S_S_S__param_1];
	ld.param.u64 	%rd5, [_Z14update_grads_1PdS_S_S_S_S_S_S__param_2];
	ld.param.u64 	%rd6, [_Z14update_grads_1PdS_S_S_S_S_S_S__param_3];
	ld.param.u64 	%rd9, [_Z14update_grads_1PdS_S_S_S_S_S_S__param_4];
	ld.param.u64 	%rd10, [_Z14update_grads_1PdS_S_S_S_S_S_S__param_5];
	ld.param.u64 	%rd7, [_Z14update_grads_1PdS_S_S_S_S_S_S__param_6];
	ld.param.u64 	%rd8, [_Z14update_grads_1PdS_S_S_S_S_S_S__param_7];
	cvta.to.global.u64 	%rd1, %rd10;
	cvta.to.global.u64 	%rd2, %rd9;
	mov.u32 	%r2, %ctaid.x;
	mov.u32 	%r3, %ntid.x;
	mov.u32 	%r4, %tid.x;
	mad.lo.s32 	%r1, %r2, %r3, %r4;
	setp.gt.s32 	%p1, %r1, 1279;
	@%p1 bra 	$L__BB2_3;
	cvta.to.global.u64 	%rd11, %rd8;
	cvta.to.global.u64 	%rd12, %rd4;
	shr.s32 	%r5, %r1, 31;
	shr.u32 	%r6, %r5, 25;
	add.s32 	%r7, %r1, %r6;
	and.b32  	%r8, %r7, -128;
	sub.s32 	%r9, %r1, %r8;
	shr.s32 	%r10, %r7, 7;
	mul.wide.s32 	%rd13, %r1, 8;
	add.s64 	%rd14, %rd12, %rd13;
	ld.global.f64 	%fd1, [%rd14];
	mul.wide.s32 	%rd15, %r10, 8;
	add.s64 	%rd16, %rd1, %rd15;
	ld.global.f64 	%fd2, [%rd16];
	mul.wide.s32 	%rd17, %r9, 8;
	add.s64 	%rd18, %rd11, %rd17;
	ld.global.f64 	%fd3, [%rd18];
	fma.rn.f64 	%fd4, %fd2, %fd3, %fd1;
	st.global.f64 	[%rd14], %fd4;
	ld.global.f64 	%fd5, [%rd16+80];
	add.s32 	%r11, %r9, 128;
	mul.wide.u32 	%rd19, %r11, 8;
	add.s64 	%rd20, %rd11, %rd19;
	ld.global.f64 	%fd6, [%rd20];
	fma.rn.f64 	%fd7, %fd5, %fd6, %fd4;
	st.global.f64 	[%rd14], %fd7;
	ld.global.f64 	%fd8, [%rd16+160];
	add.s32 	%r12, %r9, 256;
	mul.wide.u32 	%rd21, %r12, 8;
	add.s64 	%rd22, %rd11, %rd21;
	ld.global.f64 	%fd9, [%rd22];
	fma.rn.f64 	%fd10, %fd8, %fd9, %fd7;
	st.global.f64 	[%rd14], %fd10;
	ld.global.f64 	%fd11, [%rd16+240];
	add.s32 	%r13, %r9, 384;
	mul.wide.u32 	%rd23, %r13, 8;
	add.s64 	%rd24, %rd11, %rd23;
	ld.global.f64 	%fd12, [%rd24];
	fma.rn.f64 	%fd13, %fd11, %fd12, %fd10;
	st.global.f64 	[%rd14], %fd13;
	ld.global.f64 	%fd14, [%rd16+320];
	add.s32 	%r14, %r9, 512;
	mul.wide.u32 	%rd25, %r14, 8;
	add.s64 	%rd26, %rd11, %rd25;
	ld.global.f64 	%fd15, [%rd26];
	fma.rn.f64 	%fd16, %fd14, %fd15, %fd13;
	st.global.f64 	[%rd14], %fd16;
	ld.global.f64 	%fd17, [%rd16+400];
	add.s32 	%r15, %r9, 640;
	mul.wide.u32 	%rd27, %r15, 8;
	add.s64 	%rd28, %rd11, %rd27;
	ld.global.f64 	%fd18, [%rd28];
	fma.rn.f64 	%fd19, %fd17, %fd18, %fd16;
	st.global.f64 	[%rd14], %fd19;
	ld.global.f64 	%fd20, [%rd16+480];
	add.s32 	%r16, %r9, 768;
	mul.wide.u32 	%rd29, %r16, 8;
	add.s64 	%rd30, %rd11, %rd29;
	ld.global.f64 	%fd21, [%rd30];
	fma.rn.f64 	%fd22, %fd20, %fd21, %fd19;
	st.global.f64 	[%rd14], %fd22;
	ld.global.f64 	%fd23, [%rd16+560];
	add.s32 	%r17, %r9, 896;
	mul.wide.u32 	%rd31, %r17, 8;
	add.s64 	%rd32, %rd11, %rd31;
	ld.global.f64 	%fd24, [%rd32];
	fma.rn.f64 	%fd25, %fd23, %fd24, %fd22;
	st.global.f64 	[%rd14], %fd25;
	ld.global.f64 	%fd26, [%rd16+640];
	add.s32 	%r18, %r9, 1024;
	mul.wide.u32 	%rd33, %r18, 8;
	add.s64 	%rd34, %rd11, %rd33;
	ld.global.f64 	%fd27, [%rd34];
	fma.rn.f64 	%fd28, %fd26, %fd27, %fd25;
	st.global.f64 	[%rd14], %fd28;
	ld.global.f64 	%fd29, [%rd16+720];
	add.s32 	%r19, %r9, 1152;
	mul.wide.u32 	%rd35, %r19, 8;
	add.s64 	%rd36, %rd11, %rd35;
	ld.global.f64 	%fd30, [%rd36];
	fma.rn.f64 	%fd31, %fd29, %fd30, %fd28;
	st.global.f64 	[%rd14], %fd31;
	ld.global.f64 	%fd32, [%rd16+800];
	add.s32 	%r20, %r9, 1280;
	mul.wide.u32 	%rd37, %r20, 8;
	add.s64 	%rd38, %rd11, %rd37;
	ld.global.f64 	%fd33, [%rd38];
	fma.rn.f64 	%fd34, %fd32, %fd33, %fd31;
	st.global.f64 	[%rd14], %fd34;
	ld.global.f64 	%fd35, [%rd16+880];
	add.s32 	%r21, %r9, 1408;
	mul.wide.u32 	%rd39, %r21, 8;
	add.s64 	%rd40, %rd11, %rd39;
	ld.global.f64 	%fd36, [%rd40];
	fma.rn.f64 	%fd37, %fd35, %fd36, %fd34;
	st.global.f64 	[%rd14], %fd37;
	ld.global.f64 	%fd38, [%rd16+960];
	add.s32 	%r22, %r9, 1536;
	mul.wide.u32 	%rd41, %r22, 8;
	add.s64 	%rd42, %rd11, %rd41;
	ld.global.f64 	%fd39, [%rd42];
	fma.rn.f64 	%fd40, %fd38, %fd39, %fd37;
	st.global.f64 	[%rd14], %fd40;
	ld.global.f64 	%fd41, [%rd16+1040];
	add.s32 	%r23, %r9, 1664;
	mul.wide.u32 	%rd43, %r23, 8;
	add.s64 	%rd44, %rd11, %rd43;
	ld.global.f64 	%fd42, [%rd44];
	fma.rn.f64 	%fd43, %fd41, %fd42, %fd40;
	st.global.f64 	[%rd14], %fd43;
	ld.global.f64 	%fd44, [%rd16+1120];
	add.s32 	%r24, %r9, 1792;
	mul.wide.u32 	%rd45, %r24, 8;
	add.s64 	%rd46, %rd11, %rd45;
	ld.global.f64 	%fd45, [%rd46];
	fma.rn.f64 	%fd46, %fd44, %fd45, %fd43;
	st.global.f64 	[%rd14], %fd46;
	ld.global.f64 	%fd47, [%rd16+1200];
	add.s32 	%r25, %r9, 1920;
	mul.wide.u32 	%rd47, %r25, 8;
	add.s64 	%rd48, %rd11, %rd47;
	ld.global.f64 	%fd48, [%rd48];
	fma.rn.f64 	%fd49, %fd47, %fd48, %fd46;
	st.global.f64 	[%rd14], %fd49;
	ld.global.f64 	%fd50, [%rd16+1280];
	add.s32 	%r26, %r9, 2048;
	mul.wide.u32 	%rd49, %r26, 8;
	add.s64 	%rd50, %rd11, %rd49;
	ld.global.f64 	%fd51, [%rd50];
	fma.rn.f64 	%fd52, %fd50, %fd51, %fd49;
	st.global.f64 	[%rd14], %fd52;
	ld.global.f64 	%fd53, [%rd16+1360];
	add.s32 	%r27, %r9, 2176;
	mul.wide.u32 	%rd51, %r27, 8;
	add.s64 	%rd52, %rd11, %rd51;
	ld.global.f64 	%fd54, [%rd52];
	fma.rn.f64 	%fd55, %fd53, %fd54, %fd52;
	st.global.f64 	[%rd14], %fd55;
	ld.global.f64 	%fd56, [%rd16+1440];
	add.s32 	%r28, %r9, 2304;
	mul.wide.u32 	%rd53, %r28, 8;
	add.s64 	%rd54, %rd11, %rd53;
	ld.global.f64 	%fd57, [%rd54];
	fma.rn.f64 	%fd58, %fd56, %fd57, %fd55;
	st.global.f64 	[%rd14], %fd58;
	ld.global.f64 	%fd59, [%rd16+1520];
	add.s32 	%r29, %r9, 2432;
	mul.wide.u32 	%rd55, %r29, 8;
	add.s64 	%rd56, %rd11, %rd55;
	ld.global.f64 	%fd60, [%rd56];
	fma.rn.f64 	%fd61, %fd59, %fd60, %fd58;
	st.global.f64 	[%rd14], %fd61;
	ld.global.f64 	%fd62, [%rd16+1600];
	add.s32 	%r30, %r9, 2560;
	mul.wide.u32 	%rd57, %r30, 8;
	add.s64 	%rd58, %rd11, %rd57;
	ld.global.f64 	%fd63, [%rd58];
	fma.rn.f64 	%fd64, %fd62, %fd63, %fd61;
	st.global.f64 	[%rd14], %fd64;
	ld.global.f64 	%fd65, [%rd16+1680];
	add.s32 	%r31, %r9, 2688;
	mul.wide.u32 	%rd59, %r31, 8;
	add.s64 	%rd60, %rd11, %rd59;
	ld.global.f64 	%fd66, [%rd60];
	fma.rn.f64 	%fd67, %fd65, %fd66, %fd64;
	st.global.f64 	[%rd14], %fd67;
	ld.global.f64 	%fd68, [%rd16+1760];
	add.s32 	%r32, %r9, 2816;
	mul.wide.u32 	%rd61, %r32, 8;
	add.s64 	%rd62, %rd11, %rd61;
	ld.global.f64 	%fd69, [%rd62];
	fma.rn.f64 	%fd70, %fd68, %fd69, %fd67;
	st.global.f64 	[%rd14], %fd70;
	ld.global.f64 	%fd71, [%rd16+1840];
	add.s32 	%r33, %r9, 2944;
	mul.wide.u32 	%rd63, %r33, 8;
	add.s64 	%rd64, %rd11, %rd63;
	ld.global.f64 	%fd72, [%rd64];
	fma.rn.f64 	%fd73, %fd71, %fd72, %fd70;
	st.global.f64 	[%rd14], %fd73;
	ld.global.f64 	%fd74, [%rd16+1920];
	add.s32 	%r34, %r9, 3072;
	mul.wide.u32 	%rd65, %r34, 8;
	add.s64 	%rd66, %rd11, %rd65;
	ld.global.f64 	%fd75, [%rd66];
	fma.rn.f64 	%fd76, %fd74, %fd75, %fd73;
	st.global.f64 	[%rd14], %fd76;
	ld.global.f64 	%fd77, [%rd16+2000];
	add.s32 	%r35, %r9, 3200;
	mul.wide.u32 	%rd67, %r35, 8;
	add.s64 	%rd68, %rd11, %rd67;
	ld.global.f64 	%fd78, [%rd68];
	fma.rn.f64 	%fd79, %fd77, %fd78, %fd76;
	st.global.f64 	[%rd14], %fd79;
	ld.global.f64 	%fd80, [%rd16+2080];
	add.s32 	%r36, %r9, 3328;
	mul.wide.u32 	%rd69, %r36, 8;
	add.s64 	%rd70, %rd11, %rd69;
	ld.global.f64 	%fd81, [%rd70];
	fma.rn.f64 	%fd82, %fd80, %fd81, %fd79;
	st.global.f64 	[%rd14], %fd82;
	ld.global.f64 	%fd83, [%rd16+2160];
	add.s32 	%r37, %r9, 3456;
	mul.wide.u32 	%rd71, %r37, 8;
	add.s64 	%rd72, %rd11, %rd71;
	ld.global.f64 	%fd84, [%rd72];
	fma.rn.f64 	%fd85, %fd83, %fd84, %fd82;
	st.global.f64 	[%rd14], %fd85;
	ld.global.f64 	%fd86, [%rd16+2240];
	add.s32 	%r38, %r9, 3584;
	mul.wide.u32 	%rd73, %r38, 8;
	add.s64 	%rd74, %rd11, %rd73;
	ld.global.f64 	%fd87, [%rd74];
	fma.rn.f64 	%fd88, %fd86, %fd87, %fd85;
	st.global.f64 	[%rd14], %fd88;
	ld.global.f64 	%fd89, [%rd16+2320];
	add.s32 	%r39, %r9, 3712;
	mul.wide.u32 	%rd75, %r39, 8;
	add.s64 	%rd76, %rd11, %rd75;
	ld.global.f64 	%fd90, [%rd76];
	fma.rn.f64 	%fd91, %fd89, %fd90, %fd88;
	st.global.f64 	[%rd14], %fd91;
	ld.global.f64 	%fd92, [%rd16+2400];
	add.s32 	%r40, %r9, 3840;
	mul.wide.u32 	%rd77, %r40, 8;
	add.s64 	%rd78, %rd11, %rd77;
	ld.global.f64 	%fd93, [%rd78];
	fma.rn.f64 	%fd94, %fd92, %fd93, %fd91;
	st.global.f64 	[%rd14], %fd94;
	ld.global.f64 	%fd95, [%rd16+2480];
	add.s32 	%r41, %r9, 3968;
	mul.wide.u32 	%rd79, %r41, 8;
	add.s64 	%rd80, %rd11, %rd79;
	ld.global.f64 	%fd96, [%rd80];
	fma.rn.f64 	%fd97, %fd95, %fd96, %fd94;
	st.global.f64 	[%rd14], %fd97;
	setp.gt.s32 	%p2, %r1, 9;
	@%p2 bra 	$L__BB2_3;
	cvta.to.global.u64 	%rd81, %rd6;
	add.s64 	%rd83, %rd81, %rd13;
	ld.global.f64 	%fd98, [%rd83];
	add.s64 	%rd84, %rd1, %rd13;
	ld.global.f64 	%fd99, [%rd84];
	add.f64 	%fd100, %fd99, %fd98;
	st.global.f64 	[%rd83], %fd100;
	ld.global.f64 	%fd101, [%rd84+80];
	add.f64 	%fd102, %fd101, %fd100;
	st.global.f64 	[%rd83], %fd102;
	ld.global.f64 	%fd103, [%rd84+160];
	add.f64 	%fd104, %fd103, %fd102;
	st.global.f64 	[%rd83], %fd104;
	ld.global.f64 	%fd105, [%rd84+240];
	add.f64 	%fd106, %fd105, %fd104;
	st.global.f64 	[%rd83], %fd106;
	ld.global.f64 	%fd107, [%rd84+320];
	add.f64 	%fd108, %fd107, %fd106;
	st.global.f64 	[%rd83], %fd108;
	ld.global.f64 	%fd109, [%rd84+400];
	add.f64 	%fd110, %fd109, %fd108;
	st.global.f64 	[%rd83], %fd110;
	ld.global.f64 	%fd111, [%rd84+480];
	add.f64 	%fd112, %fd111, %fd110;
	st.global.f64 	[%rd83], %fd112;
	ld.global.f64 	%fd113, [%rd84+560];
	add.f64 	%fd114, %fd113, %fd112;
	st.global.f64 	[%rd83], %fd114;
	ld.global.f64 	%fd115, [%rd84+640];
	add.f64 	%fd116, %fd115, %fd114;
	st.global.f64 	[%rd83], %fd116;
	ld.global.f64 	%fd117, [%rd84+720];
	add.f64 	%fd118, %fd117, %fd116;
	st.global.f64 	[%rd83], %fd118;
	ld.global.f64 	%fd119, [%rd84+800];
	add.f64 	%fd120, %fd119, %fd118;
	st.global.f64 	[%rd83], %fd120;
	ld.global.f64 	%fd121, [%rd84+880];
	add.f64 	%fd122, %fd121, %fd120;
	st.global.f64 	[%rd83], %fd122;
	ld.global.f64 	%fd123, [%rd84+960];
	add.f64 	%fd124, %fd123, %fd122;
	st.global.f64 	[%rd83], %fd124;
	ld.global.f64 	%fd125, [%rd84+1040];
	add.f64 	%fd126, %fd125, %fd124;
	st.global.f64 	[%rd83], %fd126;
	ld.global.f64 	%fd127, [%rd84+1120];
	add.f64 	%fd128, %fd127, %fd126;
	st.global.f64 	[%rd83], %fd128;
	ld.global.f64 	%fd129, [%rd84+1200];
	add.f64 	%fd130, %fd129, %fd128;
	st.global.f64 	[%rd83], %fd130;
	ld.global.f64 	%fd131, [%rd84+1280];
	add.f64 	%fd132, %fd131, %fd130;
	st.global.f64 	[%rd83], %fd132;
	ld.global.f64 	%fd133, [%rd84+1360];
	add.f64 	%fd134, %fd133, %fd132;
	st.global.f64 	[%rd83], %fd134;
	ld.global.f64 	%fd135, [%rd84+1440];
	add.f64 	%fd136, %fd135, %fd134;
	st.global.f64 	[%rd83], %fd136;
	ld.global.f64 	%fd137, [%rd84+1520];
	add.f64 	%fd138, %fd137, %fd136;
	st.global.f64 	[%rd83], %fd138;
	ld.global.f64 	%fd139, [%rd84+1600];
	add.f64 	%fd140, %fd139, %fd138;
	st.global.f64 	[%rd83], %fd140;
	ld.global.f64 	%fd141, [%rd84+1680];
	add.f64 	%fd142, %fd141, %fd140;
	st.global.f64 	[%rd83], %fd142;
	ld.global.f64 	%fd143, [%rd84+1760];
	add.f64 	%fd144, %fd143, %fd142;
	st.global.f64 	[%rd83], %fd144;
	ld.global.f64 	%fd145, [%rd84+1840];
	add.f64 	%fd146, %fd145, %fd144;
	st.global.f64 	[%rd83], %fd146;
	ld.global.f64 	%fd147, [%rd84+1920];
	add.f64 	%fd148, %fd147, %fd146;
	st.global.f64 	[%rd83], %fd148;
	ld.global.f64 	%fd149, [%rd84+2000];
	add.f64 	%fd150, %fd149, %fd148;
	st.global.f64 	[%rd83], %fd150;
	ld.global.f64 	%fd151, [%rd84+2080];
	add.f64 	%fd152, %fd151, %fd150;
	st.global.f64 	[%rd83], %fd152;
	ld.global.f64 	%fd153, [%rd84+2160];
	add.f64 	%fd154, %fd153, %fd152;
	st.global.f64 	[%rd83], %fd154;
	ld.global.f64 	%fd155, [%rd84+2240];
	add.f64 	%fd156, %fd155, %fd154;
	st.global.f64 	[%rd83], %fd156;
	ld.global.f64 	%fd157, [%rd84+2320];
	add.f64 	%fd158, %fd157, %fd156;
	st.global.f64 	[%rd83], %fd158;
	ld.global.f64 	%fd159, [%rd84+2400];
	add.f64 	%fd160, %fd159, %fd158;
	st.global.f64 	[%rd83], %fd160;
	ld.global.f64 	%fd161, [%rd84+2480];
	add.f64 	%fd162, %fd161, %fd160;
	st.global.f64 	[%rd83], %fd162;
$L__BB2_3:
	setp.gt.s32 	%p3, %r1, 100351;
	@%p3 bra 	$L__BB2_6;
	cvta.to.global.u64 	%rd85, %rd7;
	mul.hi.s32 	%r42, %r1, 1402438301;
	shr.u32 	%r43, %r42, 31;
	shr.s32 	%r44, %r42, 8;
	add.s32 	%r45, %r44, %r43;
	mul.lo.s32 	%r46, %r45, 784;
	sub.s32 	%r47, %r1, %r46;
	cvta.to.global.u64 	%rd86, %rd3;
	mul.wide.s32 	%rd87, %r1, 8;
	add.s64 	%rd88, %rd86, %rd87;
	ld.global.f64 	%fd163, [%rd88];
	mul.wide.s32 	%rd89, %r45, 8;
	add.s64 	%rd90, %rd2, %rd89;
	ld.global.f64 	%fd164, [%rd90];
	mul.wide.s32 	%rd91, %r47, 8;
	add.s64 	%rd92, %rd85, %rd91;
	ld.global.f64 	%fd165, [%rd92];
	fma.rn.f64 	%fd166, %fd164, %fd165, %fd163;
	st.global.f64 	[%rd88], %fd166;
	ld.global.f64 	%fd167, [%rd90+1024];
	add.s32 	%r48, %r47, 784;
	mul.wide.u32 	%rd93, %r48, 8;
	add.s64 	%rd94, %rd85, %rd93;
	ld.global.f64 	%fd168, [%rd94];
	fma.rn.f64 	%fd169, %fd167, %fd168, %fd166;
	st.global.f64 	[%rd88], %fd169;
	ld.global.f64 	%fd170, [%rd90+2048];
	add.s32 	%r49, %r47, 1568;
	mul.wide.u32 	%rd95, %r49, 8;
	add.s64 	%rd96, %rd85, %rd95;
	ld.global.f64 	%fd171, [%rd96];
	fma.rn.f64 	%fd172, %fd170, %fd171, %fd169;
	st.global.f64 	[%rd88], %fd172;
	ld.global.f64 	%fd173, [%rd90+3072];
	add.s32 	%r50, %r47, 2352;
	mul.wide.u32 	%rd97, %r50, 8;
	add.s64 	%rd98, %rd85, %rd97;
	ld.global.f64 	%fd174, [%rd98];
	fma.rn.f64 	%fd175, %fd173, %fd174, %fd172;
	st.global.f64 	[%rd88], %fd175;
	ld.global.f64 	%fd176, [%rd90+4096];
	add.s32 	%r51, %r47, 3136;
	mul.wide.u32 	%rd99, %r51, 8;
	add.s64 	%rd100, %rd85, %rd99;
	ld.global.f64 	%fd177, [%rd100];
	fma.rn.f64 	%fd178, %fd176, %fd177, %fd175;
	st.global.f64 	[%rd88], %fd178;
	ld.global.f64 	%fd179, [%rd90+5120];
	add.s32 	%r52, %r47, 3920;
	mul.wide.u32 	%rd101, %r52, 8;
	add.s64 	%rd102, %rd85, %rd101;
	ld.global.f64 	%fd180, [%rd102];
	fma.rn.f64 	%fd181, %fd179, %fd180, %fd178;
	st.global.f64 	[%rd88], %fd181;
	ld.global.f64 	%fd182, [%rd90+6144];
	add.s32 	%r53, %r47, 4704;
	mul.wide.u32 	%rd103, %r53, 8;
	add.s64 	%rd104, %rd85, %rd103;
	ld.global.f64 	%fd183, [%rd104];
	fma.rn.f64 	%fd184, %fd182, %fd183, %fd181;
	st.global.f64 	[%rd88], %fd184;
	ld.global.f64 	%fd185, [%rd90+7168];
	add.s32 	%r54, %r47, 5488;
	mul.wide.u32 	%rd105, %r54, 8;
	add.s64 	%rd106, %rd85, %rd105;
	ld.global.f64 	%fd186, [%rd106];
	fma.rn.f64 	%fd187, %fd185, %fd186, %fd184;
	st.global.f64 	[%rd88], %fd187;
	ld.global.f64 	%fd188, [%rd90+8192];
	add.s32 	%r55, %r47, 6272;
	mul.wide.u32 	%rd107, %r55, 8;
	add.s64 	%rd108, %rd85, %rd107;
	ld.global.f64 	%fd189, [%rd108];
	fma.rn.f64 	%fd190, %fd188, %fd189, %fd187;
	st.global.f64 	[%rd88], %fd190;
	ld.global.f64 	%fd191, [%rd90+9216];
	add.s32 	%r56, %r47, 7056;
	mul.wide.u32 	%rd109, %r56, 8;
	add.s64 	%rd110, %rd85, %rd109;
	ld.global.f64 	%fd192, [%rd110];
	fma.rn.f64 	%fd193, %fd191, %fd192, %fd190;
	st.global.f64 	[%rd88], %fd193;
	ld.global.f64 	%fd194, [%rd90+10240];
	add.s32 	%r57, %r47, 7840;
	mul.wide.u32 	%rd111, %r57, 8;
	add.s64 	%rd112, %rd85, %rd111;
	ld.global.f64 	%fd195, [%rd112];
	fma.rn.f64 	%fd196, %fd194, %fd195, %fd193;
	st.global.f64 	[%rd88], %fd196;
	ld.global.f64 	%fd197, [%rd90+11264];
	add.s32 	%r58, %r47, 8624;
	mul.wide.u32 	%rd113, %r58, 8;
	add.s64 	%rd114, %rd85, %rd113;
	ld.global.f64 	%fd198, [%rd114];
	fma.rn.f64 	%fd199, %fd197, %fd198, %fd196;
	st.global.f64 	[%rd88], %fd199;
	ld.global.f64 	%fd200, [%rd90+12288];
	add.s32 	%r59, %r47, 9408;
	mul.wide.u32 	%rd115, %r59, 8;
	add.s64 	%rd116, %rd85, %rd115;
	ld.global.f64 	%fd201, [%rd116];
	fma.rn.f64 	%fd202, %fd200, %fd201, %fd199;
	st.global.f64 	[%rd88], %fd202;
	ld.global.f64 	%fd203, [%rd90+13312];
	add.s32 	%r60, %r47, 10192;
	mul.wide.u32 	%rd117, %r60, 8;
	add.s64 	%rd118, %rd85, %rd117;
	ld.global.f64 	%fd204, [%rd118];
	fma.rn.f64 	%fd205, %fd203, %fd204, %fd202;
	st.global.f64 	[%rd88], %fd205;
	ld.global.f64 	%fd206, [%rd90+14336];
	add.s32 	%r61, %r47, 10976;
	mul.wide.u32 	%rd119, %r61, 8;
	add.s64 	%rd120, %rd85, %rd119;
	ld.global.f64 	%fd207, [%rd120];
	fma.rn.f64 	%fd208, %fd206, %fd207, %fd205;
	st.global.f64 	[%rd88], %fd208;
	ld.global.f64 	%fd209, [%rd90+15360];
	add.s32 	%r62, %r47, 11760;
	mul.wide.u32 	%rd121, %r62, 8;
	add.s64 	%rd122, %rd85, %rd121;
	ld.global.f64 	%fd210, [%rd122];
	fma.rn.f64 	%fd211, %fd209, %fd210, %fd208;
	st.global.f64 	[%rd88], %fd211;
	ld.global.f64 	%fd212, [%rd90+16384];
	add.s32 	%r63, %r47, 12544;
	mul.wide.u32 	%rd123, %r63, 8;
	add.s64 	%rd124, %rd85, %rd123;
	ld.global.f64 	%fd213, [%rd124];
	fma.rn.f64 	%fd214, %fd212, %fd213, %fd211;
	st.global.f64 	[%rd88], %fd214;
	ld.global.f64 	%fd215, [%rd90+17408];
	add.s32 	%r64, %r47, 13328;
	mul.wide.u32 	%rd125, %r64, 8;
	add.s64 	%rd126, %rd85, %rd125;
	ld.global.f64 	%fd216, [%rd126];
	fma.rn.f64 	%fd217, %fd215, %fd216, %fd214;
	st.global.f64 	[%rd88], %fd217;
	ld.global.f64 	%fd218, [%rd90+18432];
	add.s32 	%r65, %r47, 14112;
	mul.wide.u32 	%rd127, %r65, 8;
	add.s64 	%rd128, %rd85, %rd127;
	ld.global.f64 	%fd219, [%rd128];
	fma.rn.f64 	%fd220, %fd218, %fd219, %fd217;
	st.global.f64 	[%rd88], %fd220;
	ld.global.f64 	%fd221, [%rd90+19456];
	add.s32 	%r66, %r47, 14896;
	mul.wide.u32 	%rd129, %r66, 8;
	add.s64 	%rd130, %rd85, %rd129;
	ld.global.f64 	%fd222, [%rd130];
	fma.rn.f64 	%fd223, %fd221, %fd222, %fd220;
	st.global.f64 	[%rd88], %fd223;
	ld.global.f64 	%fd224, [%rd90+20480];
	add.s32 	%r67, %r47, 15680;
	mul.wide.u32 	%rd131, %r67, 8;
	add.s64 	%rd132, %rd85, %rd131;
	ld.global.f64 	%fd225, [%rd132];
	fma.rn.f64 	%fd226, %fd224, %fd225, %fd223;
	st.global.f64 	[%rd88], %fd226;
	ld.global.f64 	%fd227, [%rd90+21504];
	add.s32 	%r68, %r47, 16464;
	mul.wide.u32 	%rd133, %r68, 8;
	add.s64 	%rd134, %rd85, %rd133;
	ld.global.f64 	%fd228, [%rd134];
	fma.rn.f64 	%fd229, %fd227, %fd228, %fd226;
	st.global.f64 	[%rd88], %fd229;
	ld.global.f64 	%fd230, [%rd90+22528];
	add.s32 	%r69, %r47, 17248;
	mul.wide.u32 	%rd135, %r69, 8;
	add.s64 	%rd136, %rd85, %rd135;
	ld.global.f64 	%fd231, [%rd136];
	fma.rn.f64 	%fd232, %fd230, %fd231, %fd229;
	st.global.f64 	[%rd88], %fd232;
	ld.global.f64 	%fd233, [%rd90+23552];
	add.s32 	%r70, %r47, 18032;
	mul.wide.u32 	%rd137, %r70, 8;
	add.s64 	%rd138, %rd85, %rd137;
	ld.global.f64 	%fd234, [%rd138];
	fma.rn.f64 	%fd235, %fd233, %fd234, %fd232;
	st.global.f64 	[%rd88], %fd235;
	ld.global.f64 	%fd236, [%rd90+24576];
	add.s32 	%r71, %r47, 18816;
	mul.wide.u32 	%rd139, %r71, 8;
	add.s64 	%rd140, %rd85, %rd139;
	ld.global.f64 	%fd237, [%rd140];
	fma.rn.f64 	%fd238, %fd236, %fd237, %fd235;
	st.global.f64 	[%rd88], %fd238;
	ld.global.f64 	%fd239, [%rd90+25600];
	add.s32 	%r72, %r47, 19600;
	mul.wide.u32 	%rd141, %r72, 8;
	add.s64 	%rd142, %rd85, %rd141;
	ld.global.f64 	%fd240, [%rd142];
	fma.rn.f64 	%fd241, %fd239, %fd240, %fd238;
	st.global.f64 	[%rd88], %fd241;
	ld.global.f64 	%fd242, [%rd90+26624];
	add.s32 	%r73, %r47, 20384;
	mul.wide.u32 	%rd143, %r73, 8;
	add.s64 	%rd144, %rd85, %rd143;
	ld.global.f64 	%fd243, [%rd144];
	fma.rn.f64 	%fd244, %fd242, %fd243, %fd241;
	st.global.f64 	[%rd88], %fd244;
	ld.global.f64 	%fd245, [%rd90+27648];
	add.s32 	%r74, %r47, 21168;
	mul.wide.u32 	%rd145, %r74, 8;
	add.s64 	%rd146, %rd85, %rd145;
	ld.global.f64 	%fd246, [%rd146];
	fma.rn.f64 	%fd247, %fd245, %fd246, %fd244;
	st.global.f64 	[%rd88], %fd247;
	ld.global.f64 	%fd248, [%rd90+28672];
	add.s32 	%r75, %r47, 21952;
	mul.wide.u32 	%rd147, %r75, 8;
	add.s64 	%rd148, %rd85, %rd147;
	ld.global.f64 	%fd249, [%rd148];
	fma.rn.f64 	%fd250, %fd248, %fd249, %fd247;
	st.global.f64 	[%rd88], %fd250;
	ld.global.f64 	%fd251, [%rd90+29696];
	add.s32 	%r76, %r47, 22736;
	mul.wide.u32 	%rd149, %r76, 8;
	add.s64 	%rd150, %rd85, %rd149;
	ld.global.f64 	%fd252, [%rd150];
	fma.rn.f64 	%fd253, %fd251, %fd252, %fd250;
	st.global.f64 	[%rd88], %fd253;
	ld.global.f64 	%fd254, [%rd90+30720];
	add.s32 	%r77, %r47, 23520;
	mul.wide.u32 	%rd151, %r77, 8;
	add.s64 	%rd152, %rd85, %rd151;
	ld.global.f64 	%fd255, [%rd152];
	fma.rn.f64 	%fd256, %fd254, %fd255, %fd253;
	st.global.f64 	[%rd88], %fd256;
	ld.global.f64 	%fd257, [%rd90+31744];
	add.s32 	%r78, %r47, 24304;
	mul.wide.u32 	%rd153, %r78, 8;
	add.s64 	%rd154, %rd85, %rd153;
	ld.global.f64 	%fd258, [%rd154];
	fma.rn.f64 	%fd259, %fd257, %fd258, %fd256;
	st.global.f64 	[%rd88], %fd259;
	setp.gt.s32 	%p4, %r1, 127;
	@%p4 bra 	$L__BB2_6;
	cvta.to.global.u64 	%rd155, %rd5;
	add.s64 	%rd157, %rd155, %rd87;
	ld.global.f64 	%fd260, [%rd157];
	add.s64 	%rd158, %rd2, %rd87;
	ld.global.f64 	%fd261, [%rd158];
	add.f64 	%fd262, %fd261, %fd260;
	st.global.f64 	[%rd157], %fd262;
	ld.global.f64 	%fd263, [%rd158+1024];
	add.f64 	%fd264, %fd263, %fd262;
	st.global.f64 	[%rd157], %fd264;
	ld.global.f64 	%fd265, [%rd158+2048];
	add.f64 	%fd266, %fd265, %fd264;
	st.global.f64 	[%rd157], %fd266;
	ld.global.f64 	%fd267, [%rd158+3072];
	add.f64 	%fd268, %fd267, %fd266;
	st.global.f64 	[%rd157], %fd268;
	ld.global.f64 	%fd269, [%rd158+4096];
	add.f64 	%fd270, %fd269, %fd268;
	st.global.f64 	[%rd157], %fd270;
	ld.global.f64 	%fd271, [%rd158+5120];
	add.f64 	%fd272, %fd271, %fd270;
	st.global.f64 	[%rd157], %fd272;
	ld.global.f64 	%fd273, [%rd158+6144];
	add.f64 	%fd274, %fd273, %fd272;
	st.global.f64 	[%rd157], %fd274;
	ld.global.f64 	%fd275, [%rd158+7168];
	add.f64 	%fd276, %fd275, %fd274;
	st.global.f64 	[%rd157], %fd276;
	ld.global.f64 	%fd277, [%rd158+8192];
	add.f64 	%fd278, %fd277, %fd276;
	st.global.f64 	[%rd157], %fd278;
	ld.global.f64 	%fd279, [%rd158+9216];
	add.f64 	%fd280, %fd279, %fd278;
	st.global.f64 	[%rd157], %fd280;
	ld.global.f64 	%fd281, [%rd158+10240];
	add.f64 	%fd282, %fd281, %fd280;
	st.global.f64 	[%rd157], %fd282;
	ld.global.f64 	%fd283, [%rd158+11264];
	add.f64 	%fd284, %fd283, %fd282;
	st.global.f64 	[%rd157], %fd284;
	ld.global.f64 	%fd285, [%rd158+12288];
	add.f64 	%fd286, %fd285, %fd284;
	st.global.f64 	[%rd157], %fd286;
	ld.global.f64 	%fd287, [%rd158+13312];
	add.f64 	%fd288, %fd287, %fd286;
	st.global.f64 	[%rd157], %fd288;
	ld.global.f64 	%fd289, [%rd158+14336];
	add.f64 	%fd290, %fd289, %fd288;
	st.global.f64 	[%rd157], %fd290;
	ld.global.f64 	%fd291, [%rd158+15360];
	add.f64 	%fd292, %fd291, %fd290;
	st.global.f64 	[%rd157], %fd292;
	ld.global.f64 	%fd293, [%rd158+16384];
	add.f64 	%fd294, %fd293, %fd292;
	st.global.f64 	[%rd157], %fd294;
	ld.global.f64 	%fd295, [%rd158+17408];
	add.f64 	%fd296, %fd295, %fd294;
	st.global.f64 	[%rd157], %fd296;
	ld.global.f64 	%fd297, [%rd158+18432];
	add.f64 	%fd298, %fd297, %fd296;
	st.global.f64 	[%rd157], %fd298;
	ld.global.f64 	%fd299, [%rd158+19456];
	add.f64 	%fd300, %fd299, %fd298;
	st.global.f64 	[%rd157], %fd300;
	ld.global.f64 	%fd301, [%rd158+20480];
	add.f64 	%fd302, %fd301, %fd300;
	st.global.f64 	[%rd157], %fd302;
	ld.global.f64 	%fd303, [%rd158+21504];
	add.f64 	%fd304, %fd303, %fd302;
	st.global.f64 	[%rd157], %fd304;
	ld.global.f64 	%fd305, [%rd158+22528];
	add.f64 	%fd306, %fd305, %fd304;
	st.global.f64 	[%rd157], %fd306;
	ld.global.f64 	%fd307, [%rd158+23552];
	add.f64 	%fd308, %fd307, %fd306;
	st.global.f64 	[%rd157], %fd308;
	ld.global.f64 	%fd309, [%rd158+24576];
	add.f64 	%fd310, %fd309, %fd308;
	st.global.f64 	[%rd157], %fd310;
	ld.global.f64 	%fd311, [%rd158+25600];
	add.f64 	%fd312, %fd311, %fd310;
	st.global.f64 	[%rd157], %fd312;
	ld.global.f64 	%fd313, [%rd158+26624];
	add.f64 	%fd314, %fd313, %fd312;
	st.global.f64 	[%rd157], %fd314;
	ld.global.f64 	%fd315, [%rd158+27648];
	add.f64 	%fd316, %fd315, %fd314;
	st.global.f64 	[%rd157], %fd316;
	ld.global.f64 	%fd317, [%rd158+28672];
	add.f64 	%fd318, %fd317, %fd316;
	st.global.f64 	[%rd157], %fd318;
	ld.global.f64 	%fd319, [%rd158+29696];
	add.f64 	%fd320, %fd319, %fd318;
	st.global.f64 	[%rd157], %fd320;
	ld.global.f64 	%fd321, [%rd158+30720];
	add.f64 	%fd322, %fd321, %fd320;
	st.global.f64 	[%rd157], %fd322;
	ld.global.f64 	%fd323, [%rd158+31744];
	add.f64 	%fd324, %fd323, %fd322;
	st.global.f64 	[%rd157], %fd324;
$L__BB2_6:
	ret;

}
	// .globl	_Z14update_grads_2PdS_S_S_
.visible .entry _Z14update_grads_2PdS_S_S_(
	.param .u64 .ptr .align 1 _Z14update_grads_2PdS_S_S__param_0,
	.param .u64 .ptr .align 1 _Z14update_grads_2PdS_S_S__param_1,
	.param .u64 .ptr .align 1 _Z14update_grads_2PdS_S_S__param_2,
	.param .u64 .ptr .align 1 _Z14update_grads_2PdS_S_S__param_3
)
{
	.reg .pred 	%p<5>;
	.reg .b32 	%r<5>;
	.reg .b64 	%rd<17>;
	.reg .b64 	%fd<9>;

	ld.param.u64 	%rd1, [_Z14update_grads_2PdS_S_S__param_0];
	ld.param.u64 	%rd2, [_Z14update_grads_2PdS_S_S__param_1];
	ld.param.u64 	%rd3, [_Z14update_grads_2PdS_S_S__param_2];
	ld.param.u64 	%rd4, [_Z14update_grads_2PdS_S_S__param_3];
	mov.u32 	%r2, %ctaid.x;
	mov.u32 	%r3, %ntid.x;
	mov.u32 	%r4, %tid.x;
	mad.lo.s32 	%r1, %r2, %r3, %r4;
	setp.gt.s32 	%p1, %r1, 100351;
	@%p1 bra 	$L__BB3_5;
	cvta.to.global.u64 	%rd5, %rd1;
	mul.wide.s32 	%rd6, %r1, 8;
	add.s64 	%rd7, %rd5, %rd6;
	ld.global.f64 	%fd1, [%rd7];
	mul.f64 	%fd2, %fd1, 0d3FA0000000000000;
	st.global.f64 	[%rd7], %fd2;
	setp.gt.s32 	%p2, %r1, 1279;
	@%p2 bra 	$L__BB3_5;
	cvta.to.global.u64 	%rd8, %rd2;
	add.s64 	%rd10, %rd8, %rd6;
	ld.global.f64 	%fd3, [%rd10];
	mul.f64 	%fd4, %fd3, 0d3FA0000000000000;
	st.global.f64 	[%rd10], %fd4;
	setp.gt.s32 	%p3, %r1, 127;
	@%p3 bra 	$L__BB3_5;
	cvta.to.global.u64 	%rd11, %rd3;
	add.s64 	%rd13, %rd11, %rd6;
	ld.global.f64 	%fd5, [%rd13];
	mul.f64 	%fd6, %fd5, 0d3FA0000000000000;
	st.global.f64 	[%rd13], %fd6;
	setp.gt.s32 	%p4, %r1, 9;
	@%p4 bra 	$L__BB3_5;
	cvta.to.global.u64 	%rd14, %rd4;
	add.s64 	%rd16, %rd14, %rd6;
	ld.global.f64 	%fd7, [%rd16];
	mul.f64 	%fd8, %fd7, 0d3FA0000000000000;
	st.global.f64 	[%rd16], %fd8;
$L__BB3_5:
	ret;

}
	// .globl	_Z10update_netP13NeuralNetworkPdS1_S1_S1_
.visible .entry _Z10update_netP13NeuralNetworkPdS1_S1_S1_(
	.param .u64 .ptr .align 1 _Z10update_netP13NeuralNetworkPdS1_S1_S1__param_0,
	.param .u64 .ptr .align 1 _Z10update_netP13NeuralNetworkPdS1_S1_S1__param_1,
	.param .u64 .ptr .align 1 _Z10update_netP13NeuralNetworkPdS1_S1_S1__param_2,
	.param .u64 .ptr .align 1 _Z10update_netP13NeuralNetworkPdS1_S1_S1__param_3,
	.param .u64 .ptr .align 1 _Z10update_netP13NeuralNetworkPdS1_S1_S1__param_4
)
{
	.reg .pred 	%p<5>;
	.reg .b32 	%r<5>;
	.reg .b64 	%rd<31>;
	.reg .b64 	%fd<13>;

	ld.param.u64 	%rd6, [_Z10update_netP13NeuralNetworkPdS1_S1_S1__param_0];
	ld.param.u64 	%rd2, [_Z10update_netP13NeuralNetworkPdS1_S1_S1__param_1];
	ld.param.u64 	%rd3, [_Z10update_netP13NeuralNetworkPdS1_S1_S1__param_2];
	ld.param.u64 	%rd4, [_Z10update_netP13NeuralNetworkPdS1_S1_S1__param_3];
	ld.param.u64 	%rd5, [_Z10update_netP13NeuralNetworkPdS1_S1_S1__param_4];
	cvta.to.global.u64 	%rd1, %rd6;
	mov.u32 	%r2, %ctaid.x;
	mov.u32 	%r3, %ntid.x;
	mov.u32 	%r4, %tid.x;
	mad.lo.s32 	%r1, %r2, %r3, %r4;
	setp.gt.s32 	%p1, %r1, 1279;
	@%p1 bra 	$L__BB4_2;
	cvta.to.global.u64 	%rd7, %rd3;
	mul.wide.s32 	%rd8, %r1, 8;
	add.s64 	%rd9, %rd7, %rd8;
	ld.global.f64 	%fd1, [%rd9];
	ld.global.u64 	%rd10, [%rd1+8];
	cvta.to.global.u64 	%rd11, %rd10;
	add.s64 	%rd12, %rd11, %rd8;
	ld.global.f64 	%fd2, [%rd12];
	fma.rn.f64 	%fd3, %fd1, 0dBF847AE147AE147B, %fd2;
	st.global.f64 	[%rd12], %fd3;
	bra.uni 	$L__BB4_3;
$L__BB4_2:
	setp.gt.u32 	%p2, %r1, 100351;
	@%p2 bra 	$L__BB4_7;
$L__BB4_3:
	cvta.to.global.u64 	%rd13, %rd2;
	mul.wide.s32 	%rd14, %r1, 8;
	add.s64 	%rd15, %rd13, %rd14;
	ld.global.f64 	%fd4, [%rd15];
	ld.global.u64 	%rd16, [%rd1];
	cvta.to.global.u64 	%rd17, %rd16;
	add.s64 	%rd18, %rd17, %rd14;
	ld.global.f64 	%fd5, [%rd18];
	fma.rn.f64 	%fd6, %fd4, 0dBF847AE147AE147B, %fd5;
	st.global.f64 	[%rd18], %fd6;
	setp.gt.s32 	%p3, %r1, 9;
	@%p3 bra 	$L__BB4_5;
	cvta.to.global.u64 	%rd19, %rd5;
	add.s64 	%rd21, %rd19, %rd14;
	ld.global.f64 	%fd7, [%rd21];
	ld.global.u64 	%rd22, [%rd1+24];
	cvta.to.global.u64 	%rd23, %rd22;
	add.s64 	%rd24, %rd23, %rd14;
	ld.global.f64 	%fd8, [%rd24];
	fma.rn.f64 	%fd9, %fd7, 0dBF847AE147AE147B, %fd8;
	st.global.f64 	[%rd24], %fd9;
	bra.uni 	$L__BB4_6;
$L__BB4_5:
	setp.gt.u32 	%p4, %r1, 127;
	@%p4 bra 	$L__BB4_7;
$L__BB4_6:
	cvta.to.global.u64 	%rd25, %rd4;
	add.s64 	%rd27, %rd25, %rd14;
	ld.global.f64 	%fd10, [%rd27];
	ld.global.u64 	%rd28, [%rd1+16];
	cvta.to.global.u64 	%rd29, %rd28;
	add.s64 	%rd30, %rd29, %rd14;
	ld.global.f64 	%fd11, [%rd30];
	fma.rn.f64 	%fd12, %fd10, 0dBF847AE147AE147B, %fd11;
	st.global.f64 	[%rd30], %fd12;
$L__BB4_7:
	ret;

}


// ===== COMPILED SASS (sm_100) =====

	.target	sm_100

	.elftype	@"ET_EXEC"


//--------------------- .note.nv.tkinfo           --------------------------
	.section	.note.nv.tkinfo,"",@"SHT_NOTE"
	.sectionflags	@"SHF_NOTE_NV_TKINFO"
	.tkinfo
        /*0018*/ 	.word	0x00000002
        /*0030*/ 	.string	""
        /*0030*/ 	.string	"ptxas"
        /*0030*/ 	.string	"Cuda compilation tools, release 13.0, V13.0.88"
        /*0030*/ 	.string	"Build cuda_13.0.r13.0/compiler.36424714_0"
        /*0030*/ 	.string	"-arch sm_100 -m 64 "



//--------------------- .note.nv.cuinfo           --------------------------
	.section	.note.nv.cuinfo,"",@"SHT_NOTE"
	.sectionflags	@"SHF_NOTE_NV_CUINFO"
        /*0018*/ 	.short	0x0002
        /*001a*/ 	.short	0x0064
        /*001c*/ 	.short	0x0082
	.zero		2


//--------------------- .nv.info                  --------------------------
	.section	.nv.info,"",@"SHT_CUDA_INFO"
	.align	4


	//----- nvinfo : EIATTR_REGCOUNT
	.align		4
        /*0000*/ 	.byte	0x04, 0x2f
        /*0002*/ 	.short	(.L_1 - .L_0)
	.align		4
.L_0:
        /*0004*/ 	.word	index@(_Z7forwardP13NeuralNetworkPdS1_S1_)
        /*0008*/ 	.word	0x0000001c


	//----- nvinfo : EIATTR_FRAME_SIZE
	.align		4
.L_1:
        /*000c*/ 	.byte	0x04, 0x11
        /*000e*/ 	.short	(.L_3 - .L_2)
	.align		4
.L_2:
        /*0010*/ 	.word	index@($__internal_0_$__cuda_sm20_div_rn_f64_full)
        /*0014*/ 	.word	0x00000000


	//----- nvinfo : EIATTR_FRAME_SIZE
	.align		4
.L_3:
        /*0018*/ 	.byte	0x04, 0x11
        /*001a*/ 	.short	(.L_5 - .L_4)
	.align		4
.L_4:
        /*001c*/ 	.word	index@(_Z7forwardP13NeuralNetworkPdS1_S1_)
        /*0020*/ 	.word	0x00000000


	//----- nvinfo : EIATTR_REGCOUNT
	.align		4
.L_5:
        /*0024*/ 	.byte	0x04, 0x2f
        /*0026*/ 	.short	(.L_7 - .L_6)
	.align		4
.L_6:
        /*0028*/ 	.word	index@(_Z8backwardP13NeuralNetworkPdS1_S1_S1_S1_S1_S1_S1_S1_S1_)
        /*002c*/ 	.word	0x00000020


	//----- nvinfo : EIATTR_FRAME_SIZE
	.align		4
.L_7:
        /*0030*/ 	.byte	0x04, 0x11
        /*0032*/ 	.short	(.L_9 - .L_8)
	.align		4
.L_8:
        /*0034*/ 	.word	index@(_Z8backwardP13NeuralNetworkPdS1_S1_S1_S1_S1_S1_S1_S1_S1_)
        /*0038*/ 	.word	0x00000000


	//----- nvinfo : EIATTR_REGCOUNT
	.align		4
.L_9:
        /*003c*/ 	.byte	0x04, 0x2f
        /*003e*/ 	.short	(.L_11 - .L_10)
	.align		4
.L_10:
        /*0040*/ 	.word	index@(_Z14update_grads_1PdS_S_S_S_S_S_S_)
        /*0044*/ 	.word	0x0000001a


	//----- nvinfo : EIATTR_FRAME_SIZE
	.align		4
.L_11:
        /*0048*/ 	.byte	0x04, 0x11
        /*004a*/ 	.short	(.L_13 - .L_12)
	.align		4
.L_12:
        /*004c*/ 	.word	index@(_Z14update_grads_1PdS_S_S_S_S_S_S_)
        /*0050*/ 	.word	0x00000000


	//----- nvinfo : EIATTR_REGCOUNT
	.align		4
.L_13:
        /*0054*/ 	.byte	0x04, 0x2f
        /*0056*/ 	.short	(.L_15 - .L_14)
	.align		4
.L_14:
        /*0058*/ 	.word	index@(_Z14update_grads_2PdS_S_S_)
        /*005c*/ 	.word	0x0000000a


	//----- nvinfo : EIATTR_FRAME_SIZE
	.align		4
.L_15:
        /*0060*/ 	.byte	0x04, 0x11
        /*0062*/ 	.short	(.L_17 - .L_16)
	.align		4
.L_16:
        /*0064*/ 	.word	index@(_Z14update_grads_2PdS_S_S_)
        /*0068*/ 	.word	0x00000000


	//----- nvinfo : EIATTR_REGCOUNT
	.align		4
.L_17:
        /*006c*/ 	.byte	0x04, 0x2f
        /*006e*/ 	.short	(.L_19 - .L_18)
	.align		4
.L_18:
        /*0070*/ 	.word	index@(_Z10update_netP13NeuralNetworkPdS1_S1_S1_)
        /*0074*/ 	.word	0x0000000c


	//----- nvinfo : EIATTR_FRAME_SIZE
	.align		4
.L_19:
        /*0078*/ 	.byte	0x04, 0x11
        /*007a*/ 	.short	(.L_21 - .L_20)
	.align		4
.L_20:
        /*007c*/ 	.word	index@(_Z10update_netP13NeuralNetworkPdS1_S1_S1_)
        /*0080*/ 	.word	0x00000000


	//----- nvinfo : EIATTR_MIN_STACK_SIZE
	.align		4
.L_21:
        /*0084*/ 	.byte	0x04, 0x12
        /*0086*/ 	.short	(.L_23 - .L_22)
	.align		4
.L_22:
        /*0088*/ 	.word	index@(_Z10update_netP13NeuralNetworkPdS1_S1_S1_)
        /*008c*/ 	.word	0x00000000


	//----- nvinfo : EIATTR_MIN_STACK_SIZE
	.align		4
.L_23:
        /*0090*/ 	.byte	0x04, 0x12
        /*0092*/ 	.short	(.L_25 - .L_24)
	.align		4
.L_24:
        /*0094*/ 	.word	index@(_Z14update_grads_2PdS_S_S_)
        /*0098*/ 	.word	0x00000000


	//----- nvinfo : EIATTR_MIN_STACK_SIZE
	.align		4
.L_25:
        /*009c*/ 	.byte	0x04, 0x12
        /*009e*/ 	.short	(.L_27 - .L_26)
	.align		4
.L_26:
        /*00a0*/ 	.word	index@(_Z14update_grads_1PdS_S_S_S_S_S_S_)
        /*00a4*/ 	.word	0x00000000


	//----- nvinfo : EIATTR_MIN_STACK_SIZE
	.align		4
.L_27:
        /*00a8*/ 	.byte	0x04, 0x12
        /*00aa*/ 	.short	(.L_29 - .L_28)
	.align		4
.L_28:
        /*00ac*/ 	.word	index@(_Z8backwardP13NeuralNetworkPdS1_S1_S1_S1_S1_S1_S1_S1_S1_)
        /*00b0*/ 	.word	0x00000000


	//----- nvinfo : EIATTR_MIN_STACK_SIZE
	.align		4
.L_29:
        /*00b4*/ 	.byte	0x04, 0x12
        /*00b6*/ 	.short	(.L_31 - .L_30)
	.align		4
.L_30:
        /*00b8*/ 	.word	index@(_Z7forwardP13NeuralNetworkPdS1_S1_)
        /*00bc*/ 	.word	0x00000000
.L_31:


//--------------------- .nv.compat                --------------------------
	.section	.nv.compat,"",@"SHT_CUDA_COMPAT_INFO"
	.align	4
        /*0000*/ 	.byte	0x02, 0x09, 0x00, 0x00, 0x02, 0x02, 0x01, 0x00, 0x02, 0x05, 0x05, 0x00, 0x03, 0x07, 0x01, 0x01
        /*0010*/ 	.byte	0x02, 0x03, 0x00, 0x00, 0x02, 0x06, 0x01, 0x00, 0x04, 0x0b, 0x08, 0x00, 0x01, 0x00, 0x00, 0x00
        /*0020*/ 	.byte	0x00, 0x00, 0x00, 0x00


//--------------------- .nv.info._Z10update_netP13NeuralNetworkPdS1_S1_S1_ --------------------------
	.section	.nv.info._Z10update_netP13NeuralNetworkPdS1_S1_S1_,"",@"SHT_CUDA_INFO"
	.sectionflags	@""
	.align	4


	//----- nvinfo : EIATTR_CUDA_API_VERSION
	.align		4
        /*0000*/ 	.byte	0x04, 0x37
        /*0002*/ 	.short	(.L_33 - .L_32)
.L_32:
        /*0004*/ 	.word	0x00000082


	//----- nvinfo : EIATTR_KPARAM_INFO
	.align		4
.L_33:
        /*0008*/ 	.byte	0x04, 0x17
        /*000a*/ 	.short	(.L_35 - .L_34)
.L_34:
        /*000c*/ 	.word	0x00000000
        /*0010*/ 	.short	0x0004
        /*0012*/ 	.short	0x0020
        /*0014*/ 	.byte	0x00, 0xf5, 0x21, 0x00


	//----- nvinfo : EIATTR_KPARAM_INFO
	.align		4
.L_35:
        /*0018*/ 	.byte	0x04, 0x17
        /*001a*/ 	.short	(.L_37 - .L_36)
.L_36:
        /*001c*/ 	.word	0x00000000
        /*0020*/ 	.short	0x0003
        /*0022*/ 	.short	0x0018
        /*0024*/ 	.byte	0x00, 0xf5, 0x21, 0x00


	//----- nvinfo : EIATTR_KPARAM_INFO
	.align		4
.L_37:
        /*0028*/ 	.byte	0x04, 0x17
        /*002a*/ 	.short	(.L_39 - .L_38)
.L_38:
        /*002c*/ 	.word	0x00000000
        /*0030*/ 	.short	0x0002
        /*0032*/ 	.short	0x0010
        /*0034*/ 	.byte	0x00, 0xf5, 0x21, 0x00


	//----- nvinfo : EIATTR_KPARAM_INFO
	.align		4
.L_39:
        /*0038*/ 	.byte	0x04, 0x17
        /*003a*/ 	.short	(.L_41 - .L_40)
.L_40:
        /*003c*/ 	.word	0x00000000
        /*0040*/ 	.short	0x0001
        /*0042*/ 	.short	0x0008
        /*0044*/ 	.byte	0x00, 0xf5, 0x21, 0x00


	//----- nvinfo : EIATTR_KPARAM_INFO
	.align		4
.L_41:
        /*0048*/ 	.byte	0x04, 0x17
        /*004a*/ 	.short	(.L_43 - .L_42)
.L_42:
        /*004c*/ 	.word	0x00000000
        /*0050*/ 	.short	0x0000
        /*0052*/ 	.short	0x0000
        /*0054*/ 	.byte	0x00, 0xf5, 0x21, 0x00


	//----- nvinfo : EIATTR_SPARSE_MMA_MASK
	.align		4
.L_43:
        /*0058*/ 	.byte	0x03, 0x50
        /*005a*/ 	.short	0x0000


	//----- nvinfo : EIATTR_MAXREG_COUNT
	.align		4
        /*005c*/ 	.byte	0x03, 0x1b
        /*005e*/ 	.short	0x00ff


	//----- nvinfo : EIATTR_MERCURY_ISA_VERSION
	.align		4
        /*0060*/ 	.byte	0x03, 0x5f
        /*0062*/ 	.short	0x0101


	//----- nvinfo : EIATTR_VRC_CTA_INIT_COUNT
	.align		4
        /*0064*/ 	.byte	0x02, 0x4a
	.zero		1
	.zero		1


	//----- nvinfo : EIATTR_EXIT_INSTR_OFFSETS
	.align		4
        /*0068*/ 	.byte	0x04, 0x1c
        /*006a*/ 	.short	(.L_45 - .L_44)


	//   ....[0]....
.L_44:
        /*006c*/ 	.word	0x00000160


	//   ....[1]....
        /*0070*/ 	.word	0x00000300


	//   ....[2]....
        /*0074*/ 	.word	0x000003a0


	//----- nvinfo : EIATTR_CRS_STACK_SIZE
	.align		4
.L_45:
        /*0078*/ 	.byte	0x04, 0x1e
        /*007a*/ 	.short	(.L_47 - .L_46)
.L_46:
        /*007c*/ 	.word	0x00000000


	//----- nvinfo : EIATTR_CBANK_PARAM_SIZE
	.align		4
.L_47:
        /*0080*/ 	.byte	0x03, 0x19
        /*0082*/ 	.short	0x0028


	//----- nvinfo : EIATTR_PARAM_CBANK
	.align		4
        /*0084*/ 	.byte	0x04, 0x0a
        /*0086*/ 	.short	(.L_49 - .L_48)
	.align		4
.L_48:
        /*0088*/ 	.word	index@(.nv.constant0._Z10update_netP13NeuralNetworkPdS1_S1_S1_)
        /*008c*/ 	.short	0x0380
        /*008e*/ 	.short	0x0028


	//----- nvinfo : EIATTR_SW_WAR
	.align		4
.L_49:
        /*0090*/ 	.byte	0x04, 0x36
        /*0092*/ 	.short	(.L_51 - .L_50)
.L_50:
        /*0094*/ 	.word	0x00000008
.L_51:


//--------------------- .nv.info._Z14update_grads_2PdS_S_S_ --------------------------
	.section	.nv.info._Z14update_grads_2PdS_S_S_,"",@"SHT_CUDA_INFO"
	.sectionflags	@""
	.align	4


	//----- nvinfo : EIATTR_CUDA_API_VERSION
	.align		4
        /*0000*/ 	.byte	0x04, 0x37
        /*0002*/ 	.short	(.L_53 - .L_52)
.L_52:
        /*0004*/ 	.word	0x00000082


	//----- nvinfo : EIATTR_KPARAM_INFO
	.align		4
.L_53:
        /*0008*/ 	.byte	0x04, 0x17
        /*000a*/ 	.short	(.L_55 - .L_54)
.L_54:
        /*000c*/ 	.word	0x00000000
        /*0010*/ 	.short	0x0003
        /*0012*/ 	.short	0x0018
        /*0014*/ 	.byte	0x00, 0xf5, 0x21, 0x00


	//----- nvinfo : EIATTR_KPARAM_INFO
	.align		4
.L_55:
        /*0018*/ 	.byte	0x04, 0x17
        /*001a*/ 	.short	(.L_57 - .L_56)
.L_56:
        /*001c*/ 	.word	0x00000000
        /*0020*/ 	.short	0x0002
        /*0022*/ 	.short	0x0010
        /*0024*/ 	.byte	0x00, 0xf5, 0x21, 0x00


	//----- nvinfo : EIATTR_KPARAM_INFO
	.align		4
.L_57:
        /*0028*/ 	.byte	0x04, 0x17
        /*002a*/ 	.short	(.L_59 - .L_58)
.L_58:
        /*002c*/ 	.word	0x00000000
        /*0030*/ 	.short	0x0001
        /*0032*/ 	.short	0x0008
        /*0034*/ 	.byte	0x00, 0xf5, 0x21, 0x00


	//----- nvinfo : EIATTR_KPARAM_INFO
	.align		4
.L_59:
        /*0038*/ 	.byte	0x04, 0x17
        /*003a*/ 	.short	(.L_61 - .L_60)
.L_60:
        /*003c*/ 	.word	0x00000000
        /*0040*/ 	.short	0x0000
        /*0042*/ 	.short	0x0000
        /*0044*/ 	.byte	0x00, 0xf5, 0x21, 0x00


	//----- nvinfo : EIATTR_SPARSE_MMA_MASK
	.align		4
.L_61:
        /*0048*/ 	.byte	0x03, 0x50
        /*004a*/ 	.short	0x0000


	//----- nvinfo : EIATTR_MAXREG_COUNT
	.align		4
        /*004c*/ 	.byte	0x03, 0x1b
        /*004e*/ 	.short	0x00ff


	//----- nvinfo : EIATTR_MERCURY_ISA_VERSION
	.align		4
        /*0050*/ 	.byte	0x03, 0x5f
        /*0052*/ 	.short	0x0101


	//----- nvinfo : EIATTR_VRC_CTA_INIT_COUNT
	.align		4
        /*0054*/ 	.byte	0x02, 0x4a
	.zero		1
	.zero		1


	//----- nvinfo : EIATTR_EXIT_INSTR_OFFSETS
	.align		4
        /*0058*/ 	.byte	0x04, 0x1c
        /*005a*/ 	.short	(.L_63 - .L_62)


	//   ....[0]....
.L_62:
        /*005c*/ 	.word	0x00000060


	//   ....[1]....
        /*0060*/ 	.word	0x000000e0


	//   ....[2]....
        /*0064*/ 	.word	0x00000150


	//   ....[3]....
        /*0068*/ 	.word	0x000001c0


	//   ....[4]....
        /*006c*/ 	.word	0x00000220


	//----- nvinfo : EIATTR_CBANK_PARAM_SIZE
	.align		4
.L_63:
        /*0070*/ 	.byte	0x03, 0x19
        /*0072*/ 	.short	0x0020


	//----- nvinfo : EIATTR_PARAM_CBANK
	.align		4
        /*0074*/ 	.byte	0x04, 0x0a
        /*0076*/ 	.short	(.L_65 - .L_64)
	.align		4
.L_64:
        /*0078*/ 	.word	index@(.nv.constant0._Z14update_grads_2PdS_S_S_)
        /*007c*/ 	.short	0x0380
        /*007e*/ 	.short	0x0020


	//----- nvinfo : EIATTR_SW_WAR
	.align		4
.L_65:
        /*0080*/ 	.byte	0x04, 0x36
        /*0082*/ 	.short	(.L_67 - .L_66)
.L_66:
        /*0084*/ 	.word	0x00000008
.L_67:


//--------------------- .nv.info._Z14update_grads_1PdS_S_S_S_S_S_S_ --------------------------
	.section	.nv.info._Z14update_grads_1PdS_S_S_S_S_S_S_,"",@"SHT_CUDA_INFO"
	.sectionflags	@""
	.align	4


	//----- nvinfo : EIATTR_CUDA_API_VERSION
	.align		4
        /*0000*/ 	.byte	0x04, 0x37
        /*0002*/ 	.short	(.L_69 - .L_68)
.L_68:
        /*0004*/ 	.word	0x00000082


	//----- nvinfo : EIATTR_KPARAM_INFO
	.align		4
.L_69:
        /*0008*/ 	.byte	0x04, 0x17
        /*000a*/ 	.short	(.L_71 - .L_70)
.L_70:
        /*000c*/ 	.word	0x00000000
        /*0010*/ 	.short	0x0007
        /*0012*/ 	.short	0x0038
        /*0014*/ 	.byte	0x00, 0xf5, 0x21, 0x00


	//----- nvinfo : EIATTR_KPARAM_INFO
	.align		4
.L_71:
        /*0018*/ 	.byte	0x04, 0x17
        /*001a*/ 	.short	(.L_73 - .L_72)
.L_72:
        /*001c*/ 	.word	0x00000000
        /*0020*/ 	.short	0x0006
        /*0022*/ 	.short	0x0030
        /*0024*/ 	.byte	0x00, 0xf5, 0x21, 0x00


	//----- nvinfo : EIATTR_KPARAM_INFO
	.align		4
.L_73:
        /*0028*/ 	.byte	0x04, 0x17
        /*002a*/ 	.short	(.L_75 - .L_74)
.L_74:
        /*002c*/ 	.word	0x00000000
        /*0030*/ 	.short	0x0005
        /*0032*/ 	.short	0x0028
        /*0034*/ 	.byte	0x00, 0xf5, 0x21, 0x00


	//----- nvinfo : EIATTR_KPARAM_INFO
	.align		4
.L_75:
        /*0038*/ 	.byte	0x04, 0x17
        /*003a*/ 	.short	(.L_77 - .L_76)
.L_76:
        /*003c*/ 	.word	0x00000000
        /*0040*/ 	.short	0x0004
        /*0042*/ 	.short	0x0020
        /*0044*/ 	.byte	0x00, 0xf5, 0x21, 0x00


	//----- nvinfo : EIATTR_KPARAM_INFO
	.align		4
.L_77:
        /*0048*/ 	.byte	0x04, 0x17
        /*004a*/ 	.short	(.L_79 - .L_78)
.L_78:
        /*004c*/ 	.word	0x00000000
        /*0050*/ 	.short	0x0003
        /*0052*/ 	.short	0x0018
        /*0054*/ 	.byte	0x00, 0xf5, 0x21, 0x00


	//----- nvinfo : EIATTR_KPARAM_INFO
	.align		4
.L_79:
        /*0058*/ 	.byte	0x04, 0x17
        /*005a*/ 	.short	(.L_81 - .L_80)
.L_80:
        /*005c*/ 	.word	0x00000000
        /*0060*/ 	.short	0x0002
        /*0062*/ 	.short	0x0010
        /*0064*/ 	.byte	0x00, 0xf5, 0x21, 0x00


	//----- nvinfo : EIATTR_KPARAM_INFO
	.align		4
.L_81:
        /*0068*/ 	.byte	0x04, 0x17
        /*006a*/ 	.short	(.L_83 - .L_82)
.L_82:
        /*006c*/ 	.word	0x00000000
        /*0070*/ 	.short	0x0001
        /*0072*/ 	.short	0x0008
        /*0074*/ 	.byte	0x00, 0xf5, 0x21, 0x00


	//----- nvinfo : EIATTR_KPARAM_INFO
	.align		4
.L_83:
        /*0078*/ 	.byte	0x04, 0x17
        /*007a*/ 	.short	(.L_85 - .L_84)
.L_84:
        /*007c*/ 	.word	0x00000000
        /*0080*/ 	.short	0x0000
        /*0082*/ 	.short	0x0000
        /*0084*/ 	.byte	0x00, 0xf5, 0x21, 0x00


	//----- nvinfo : EIATTR_SPARSE_MMA_MASK
	.align		4
.L_85:
        /*0088*/ 	.byte	0x03, 0x50
        /*008a*/ 	.short	0x0000


	//----- nvinfo : EIATTR_MAXREG_COUNT
	.align		4
        /*008c*/ 	.byte	0x03, 0x1b
        /*008e*/ 	.short	0x00ff


	//----- nvinfo : EIATTR_MERCURY_ISA_VERSION
	.align		4
        /*0090*/ 	.byte	0x03, 0x5f
        /*0092*/ 	.short	0x0101


	//----- nvinfo : EIATTR_VRC_CTA_INIT_COUNT
	.align		4
        /*0094*/ 	.byte	0x02, 0x4a
	.zero		1
	.zero		1


	//----- nvinfo : EIATTR_EXIT_INSTR_OFFSETS
	.align		4
        /*0098*/ 	.byte	0x04, 0x1c
        /*009a*/ 	.short	(.L_87 - .L_86)


	//   ....[0]....
.L_86:
        /*009c*/ 	.word	0x000013b0


	//   ....[1]....
        /*00a0*/ 	.word	0x00002060


	//   ....[2]....
        /*00a4*/ 	.word	0x000026b0


	//----- nvinfo : EIATTR_CRS_STACK_SIZE
	.align		4
.L_87:
        /*00a8*/ 	.byte	0x04, 0x1e
        /*00aa*/ 	.short	(.L_89 - .L_88)
.L_88:
        /*00ac*/ 	.word	0x00000000


	//----- nvinfo : EIATTR_CBANK_PARAM_SIZE
	.align		4
.L_89:
        /*00b0*/ 	.byte	0x03, 0x19
        /*00b2*/ 	.short	0x0040


	//----- nvinfo : EIATTR_PARAM_CBANK
	.align		4
        /*00b4*/ 	.byte	0x04, 0x0a
        /*00b6*/ 	.short	(.L_91 - .L_90)
	.align		4
.L_90:
        /*00b8*/ 	.word	index@(.nv.constant0._Z14update_grads_1PdS_S_S_S_S_S_S_)
        /*00bc*/ 	.short	0x0380
        /*00be*/ 	.short	0x0040


	//----- nvinfo : EIATTR_SW_WAR
	.align		4
.L_91:
        /*00c0*/ 	.byte	0x04, 0x36
        /*00c2*/ 	.short	(.L_93 - .L_92)
.L_92:
        /*00c4*/ 	.word	0x00000008
.L_93:


//--------------------- .nv.info._Z8backwardP13NeuralNetworkPdS1_S1_S1_S1_S1_S1_S1_S1_S1_ --------------------------
	.section	.nv.info._Z8backwardP13NeuralNetworkPdS1_S1_S1_S1_S1_S1_S1_S1_S1_,"",@"SHT_CUDA_INFO"
	.sectionflags	@""
	.align	4


	//----- nvinfo : EIATTR_CUDA_API_VERSION
	.align		4
        /*0000*/ 	.byte	0x04, 0x37
        /*0002*/ 	.short	(.L_95 - .L_94)
.L_94:
        /*0004*/ 	.word	0x00000082


	//----- nvinfo : EIATTR_KPARAM_INFO
	.align		4
.L_95:
        /*0008*/ 	.byte	0x04, 0x17
        /*000a*/ 	.short	(.L_97 - .L_96)
.L_96:
        /*000c*/ 	.word	0x00000000
        /*0010*/ 	.short	0x000a
        /*0012*/ 	.short	0x0050
        /*0014*/ 	.byte	0x00, 0xf5, 0x21, 0x00


	//----- nvinfo : EIATTR_KPARAM_INFO
	.align		4
.L_97:
        /*0018*/ 	.byte	0x04, 0x17
        /*001a*/ 	.short	(.L_99 - .L_98)
.L_98:
        /*001c*/ 	.word	0x00000000
        /*0020*/ 	.short	0x0009
        /*0022*/ 	.short	0x0048
        /*0024*/ 	.byte	0x00, 0xf5, 0x21, 0x00


	//----- nvinfo : EIATTR_KPARAM_INFO
	.align		4
.L_99:
        /*0028*/ 	.byte	0x04, 0x17
        /*002a*/ 	.short	(.L_101 - .L_100)
.L_100:
        /*002c*/ 	.word	0x00000000
        /*0030*/ 	.short	0x0008
        /*0032*/ 	.short	0x0040
        /*0034*/ 	.byte	0x00, 0xf5, 0x21, 0x00


	//----- nvinfo : EIATTR_KPARAM_INFO
	.align		4
.L_101:
        /*0038*/ 	.byte	0x04, 0x17
        /*003a*/ 	.short	(.L_103 - .L_102)
.L_102:
        /*003c*/ 	.word	0x00000000
        /*0040*/ 	.short	0x0007
        /*0042*/ 	.short	0x0038
        /*0044*/ 	.byte	0x00, 0xf5, 0x21, 0x00


	//----- nvinfo : EIATTR_KPARAM_INFO
	.align		4
.L_103:
        /*0048*/ 	.byte	0x04, 0x17
        /*004a*/ 	.short	(.L_105 - .L_104)
.L_104:
        /*004c*/ 	.word	0x00000000
        /*0050*/ 	.short	0x0006
        /*0052*/ 	.short	0x0030
        /*0054*/ 	.byte	0x00, 0xf5, 0x21, 0x00


	//----- nvinfo : EIATTR_KPARAM_INFO
	.align		4
.L_105:
        /*0058*/ 	.byte	0x04, 0x17
        /*005a*/ 	.short	(.L_107 - .L_106)
.L_106:
        /*005c*/ 	.word	0x00000000
        /*0060*/ 	.short	0x0005
        /*0062*/ 	.short	0x0028
        /*0064*/ 	.byte	0x00, 0xf5, 0x21, 0x00


	//----- nvinfo : EIATTR_KPARAM_INFO
	.align		4
.L_107:
        /*0068*/ 	.byte	0x04, 0x17
        /*006a*/ 	.short	(.L_109 - .L_108)
.L_108:
        /*006c*/ 	.word	0x00000000
        /*0070*/ 	.short	0x0004
        /*0072*/ 	.short	0x0020
        /*0074*/ 	.byte	0x00, 0xf5, 0x21, 0x00


	//----- nvinfo : EIATTR_KPARAM_INFO
	.align		4
.L_109:
        /*0078*/ 	.byte	0x04, 0x17
        /*007a*/ 	.short	(.L_111 - .L_110)
.L_110:
        /*007c*/ 	.word	0x00000000
        /*0080*/ 	.short	0x0003
        /*0082*/ 	.short	0x0018
        /*0084*/ 	.byte	0x00, 0xf5, 0x21, 0x00


	//----- nvinfo : EIATTR_KPARAM_INFO
	.align		4
.L_111:
        /*0088*/ 	.byte	0x04, 0x17
        /*008a*/ 	.short	(.L_113 - .L_112)
.L_112:
        /*008c*/ 	.word	0x00000000
        /*0090*/ 	.short	0x0002
        /*0092*/ 	.short	0x0010
        /*0094*/ 	.byte	0x00, 0xf5, 0x21, 0x00


	//----- nvinfo : EIATTR_KPARAM_INFO
	.align		4
.L_113:
        /*0098*/ 	.byte	0x04, 0x17
        /*009a*/ 	.short	(.L_115 - .L_114)
.L_114:
        /*009c*/ 	.word	0x00000000
        /*00a0*/ 	.short	0x0001
        /*00a2*/ 	.short	0x0008
        /*00a4*/ 	.byte	0x00, 0xf5, 0x21, 0x00


	//----- nvinfo : EIATTR_KPARAM_INFO
	.align		4
.L_115:
        /*00a8*/ 	.byte	0x04, 0x17
        /*00aa*/ 	.short	(.L_117 - .L_116)
.L_116:
        /*00ac*/ 	.word	0x00000000
        /*00b0*/ 	.short	0x0000
        /*00b2*/ 	.short	0x0000
        /*00b4*/ 	.byte	0x00, 0xf5, 0x21, 0x00


	//----- nvinfo : EIATTR_SPARSE_MMA_MASK
	.align		4
.L_117:
        /*00b8*/ 	.byte	0x03, 0x50
        /*00ba*/ 	.short	0x0000


	//----- nvinfo : EIATTR_MAXREG_COUNT
	.align		4
        /*00bc*/ 	.byte	0x03, 0x1b
        /*00be*/ 	.short	0x00ff


	//----- nvinfo : EIATTR_NUM_BARRIERS
	.align		4
        /*00c0*/ 	.byte	0x02, 0x4c
        /*00c2*/ 	.byte	0x01
	.zero		1


	//----- nvinfo : EIATTR_MERCURY_ISA_VERSION
	.align		4
        /*00c4*/ 	.byte	0x03, 0x5f
        /*00c6*/ 	.short	0x0101


	//----- nvinfo : EIATTR_VRC_CTA_INIT_COUNT
	.align		4
        /*00c8*/ 	.byte	0x02, 0x4a
	.zero		1
	.zero		1


	//----- nvinfo : EIATTR_EXIT_INSTR_OFFSETS
	.align		4
        /*00cc*/ 	.byte	0x04, 0x1c
        /*00ce*/ 	.short	(.L_119 - .L_118)


	//   ....[0]....
.L_118:
        /*00d0*/ 	.word	0x00000150


	//   ....[1]....
        /*00d4*/ 	.word	0x00000440


	//----- nvinfo : EIATTR_CRS_STACK_SIZE
	.align		4
.L_119:
        /*00d8*/ 	.byte	0x04, 0x1e
        /*00da*/ 	.short	(.L_121 - .L_120)
.L_120:
        /*00dc*/ 	.word	0x00000000


	//----- nvinfo : EIATTR_CBANK_PARAM_SIZE
	.align		4
.L_121:
        /*00e0*/ 	.byte	0x03, 0x19
        /*00e2*/ 	.short	0x0058


	//----- nvinfo : EIATTR_PARAM_CBANK
	.align		4
        /*00e4*/ 	.byte	0x04, 0x0a
        /*00e6*/ 	.short	(.L_123 - .L_122)
	.align		4
.L_122:
        /*00e8*/ 	.word	index@(.nv.constant0._Z8backwardP13NeuralNetworkPdS1_S1_S1_S1_S1_S1_S1_S1_S1_)
        /*00ec*/ 	.short	0x0380
        /*00ee*/ 	.short	0x0058


	//----- nvinfo : EIATTR_SW_WAR
	.align		4
.L_123:
        /*00f0*/ 	.byte	0x04, 0x36
        /*00f2*/ 	.short	(.L_125 - .L_124)
.L_124:
        /*00f4*/ 	.word	0x00000008
.L_125:


//--------------------- .nv.info._Z7forwardP13NeuralNetworkPdS1_S1_ --------------------------
	.section	.nv.info._Z7forwardP13NeuralNetworkPdS1_S1_,"",@"SHT_CUDA_INFO"
	.sectionflags	@""
	.align	4


	//----- nvinfo : EIATTR_CUDA_API_VERSION
	.align		4
        /*0000*/ 	.byte	0x04, 0x37
        /*0002*/ 	.short	(.L_127 - .L_126)
.L_126:
        /*0004*/ 	.word	0x00000082


	//----- nvinfo : EIATTR_KPARAM_INFO
	.align		4
.L_127:
        /*0008*/ 	.byte	0x04, 0x17
        /*000a*/ 	.short	(.L_129 - .L_128)
.L_128:
        /*000c*/ 	.word	0x00000000
        /*0010*/ 	.short	0x0003
        /*0012*/ 	.short	0x0018
        /*0014*/ 	.byte	0x00, 0xf5, 0x21, 0x00


	//----- nvinfo : EIATTR_KPARAM_INFO
	.align		4
.L_129:
        /*0018*/ 	.byte	0x04, 0x17
        /*001a*/ 	.short	(.L_131 - .L_130)
.L_130:
        /*001c*/ 	.word	0x00000000
        /*0020*/ 	.short	0x0002
        /*0022*/ 	.short	0x0010
        /*0024*/ 	.byte	0x00, 0xf5, 0x21, 0x00


	//----- nvinfo : EIATTR_KPARAM_INFO
	.align		4
.L_131:
        /*0028*/ 	.byte	0x04, 0x17
        /*002a*/ 	.short	(.L_133 - .L_132)
.L_132:
        /*002c*/ 	.word	0x00000000
        /*0030*/ 	.short	0x0001
        /*0032*/ 	.short	0x0008
        /*0034*/ 	.byte	0x00, 0xf5, 0x21, 0x00


	//----- nvinfo : EIATTR_KPARAM_INFO
	.align		4
.L_133:
        /*0038*/ 	.byte	0x04, 0x17
        /*003a*/ 	.short	(.L_135 - .L_134)
.L_134:
        /*003c*/ 	.word	0x00000000
        /*0040*/ 	.short	0x0000
        /*0042*/ 	.short	0x0000
        /*0044*/ 	.byte	0x00, 0xf5, 0x21, 0x00


	//----- nvinfo : EIATTR_SPARSE_MMA_MASK
	.align		4
.L_135:
        /*0048*/ 	.byte	0x03, 0x50
        /*004a*/ 	.short	0x0000


	//----- nvinfo : EIATTR_MAXREG_COUNT
	.align		4
        /*004c*/ 	.byte	0x03, 0x1b
        /*004e*/ 	.short	0x00ff


	//----- nvinfo : EIATTR_NUM_BARRIERS
	.align		4
        /*0050*/ 	.byte	0x02, 0x4c
        /*0052*/ 	.byte	0x01
	.zero		1


	//----- nvinfo : EIATTR_MERCURY_ISA_VERSION
	.align		4
        /*0054*/ 	.byte	0x03, 0x5f
        /*0056*/ 	.short	0x0101


	//----- nvinfo : EIATTR_VRC_CTA_INIT_COUNT
	.align		4
        /*0058*/ 	.byte	0x02, 0x4a
	.zero		1
	.zero		1


	//----- nvinfo : EIATTR_EXIT_INSTR_OFFSETS
	.align		4
        /*005c*/ 	.byte	0x04, 0x1c
        /*005e*/ 	.short	(.L_137 - .L_136)


	//   ....[0]....
.L_136:
        /*0060*/ 	.word	0x00000030


	//   ....[1]....
        /*0064*/ 	.word	0x00000930


	//   ....[2]....
        /*0068*/ 	.word	0x00002000


	//----- nvinfo : EIATTR_CRS_STACK_SIZE
	.align		4
.L_137:
        /*006c*/ 	.byte	0x04, 0x1e
        /*006e*/ 	.short	(.L_139 - .L_138)
.L_138:
        /*0070*/ 	.word	0x00000000


	//----- nvinfo : EIATTR_CBANK_PARAM_SIZE
	.align		4
.L_139:
        /*0074*/ 	.byte	0x03, 0x19
        /*0076*/ 	.short	0x0020


	//----- nvinfo : EIATTR_PARAM_CBANK
	.align		4
        /*0078*/ 	.byte	0x04, 0x0a
        /*007a*/ 	.short	(.L_141 - .L_140)
	.align		4
.L_140:
        /*007c*/ 	.word	index@(.nv.constant0._Z7forwardP13NeuralNetworkPdS1_S1_)
        /*0080*/ 	.short	0x0380
        /*0082*/ 	.short	0x0020


	//----- nvinfo : EIATTR_SW_WAR
	.align		4
.L_141:
        /*0084*/ 	.byte	0x04, 0x36
        /*0086*/ 	.short	(.L_143 - .L_142)
.L_142:
        /*0088*/ 	.word	0x00000008
.L_143:


//--------------------- .nv.callgraph             --------------------------
	.section	.nv.callgraph,"",@"SHT_CUDA_CALLGRAPH"
	.align	4
	.sectionentsize	8
	.align		4
        /*0000*/ 	.word	0x00000000
	.align		4
        /*0004*/ 	.word	0xffffffff
	.align		4
        /*0008*/ 	.word	0x00000000
	.align		4
        /*000c*/ 	.word	0xfffffffe
	.align		4
        /*0010*/ 	.word	0x00000000
	.align		4
        /*0014*/ 	.word	0xfffffffd
	.align		4
        /*0018*/ 	.word	0x00000000
	.align		4
        /*001c*/ 	.word	0xfffffffc


//--------------------- .text._Z10update_netP13NeuralNetworkPdS1_S1_S1_ --------------------------
	.section	.text._Z10update_netP13NeuralNetworkPdS1_S1_S1_,"ax",@progbits
	.align	128
        .global         _Z10update_netP13NeuralNetworkPdS1_S1_S1_
        .type           _Z10update_netP13NeuralNetworkPdS1_S1_S1_,@function
        .size           _Z10update_netP13NeuralNetworkPdS1_S1_S1_,(.L_x_29 - _Z10update_netP13NeuralNetworkPdS1_S1_S1_)
        .other          _Z10update_netP13NeuralNetworkPdS1_S1_S1_,@"STO_CUDA_ENTRY STV_DEFAULT"
_Z10update_netP13NeuralNetworkPdS1_S1_S1_:
.text._Z10update_netP13NeuralNetworkPdS1_S1_S1_:
[----:B------:R-:W-:Y:S01]  /*0000*/  LDC R1, c[0x0][0x37c] ;  /* 0x0000df00ff017b82 */ /* 0x000fe20000000800 */
[----:B------:R-:W0:Y:S07]  /*0010*/  S2R R3, SR_TID.X ;  /* 0x0000000000037919 */ /* 0x000e2e0000002100 */
[----:B------:R-:W0:Y:S01]  /*0020*/  S2UR UR6, SR_CTAID.X ;  /* 0x00000000000679c3 */ /* 0x000e220000002500 */
[----:B------:R-:W1:Y:S01]  /*0030*/  LDCU.64 UR4, c[0x0][0x358] ;  /* 0x00006b00ff0477ac */ /* 0x000e620008000a00 */
[----:B------:R-:W-:Y:S06]  /*0040*/  BSSY.RECONVERGENT B0, `(.L_x_0) ;  /* 0x0000013000007945 */ /* 0x000fec0003800200 */
[----:B------:R-:W0:Y:S02]  /*0050*/  LDC R0, c[0x0][0x360] ;  /* 0x0000d800ff007b82 */ /* 0x000e240000000800 */
[----:B0-----:R-:W-:-:S05]  /*0060*/  IMAD R0, R0, UR6, R3 ;  /* 0x0000000600007c24 */ /* 0x001fca000f8e0203 */
[----:B------:R-:W-:-:S13]  /*0070*/  ISETP.GT.AND P0, PT, R0, 0x4ff, PT ;  /* 0x000004ff0000780c */ /* 0x000fda0003f04270 */
[----:B-1----:R-:W-:Y:S05]  /*0080*/  @P0 BRA `(.L_x_1) ;  /* 0x0000000000300947 */ /* 0x002fea0003800000 */
[----:B------:R-:W0:Y:S08]  /*0090*/  LDC.64 R8, c[0x0][0x380] ;  /* 0x0000e000ff087b82 */ /* 0x000e300000000a00 */
[----:B------:R-:W1:Y:S01]  /*00a0*/  LDC.64 R2, c[0x0][0x390] ;  /* 0x0000e400ff027b82 */ /* 0x000e620000000a00 */
[----:B0-----:R-:W2:Y:S01]  /*00b0*/  LDG.E.64 R4, desc[UR4][R8.64+0x8] ;  /* 0x0000080408047981 */ /* 0x001ea2000c1e1b00 */
[----:B-1----:R-:W-:-:S06]  /*00c0*/  IMAD.WIDE R2, R0, 0x8, R2 ;  /* 0x0000000800027825 */ /* 0x002fcc00078e0202 */
[----:B------:R-:W3:Y:S01]  /*00d0*/  LDG.E.64 R2, desc[UR4][R2.64] ;  /* 0x0000000402027981 */ /* 0x000ee2000c1e1b00 */
[----:B--2---:R-:W-:-:S05]  /*00e0*/  IMAD.WIDE R4, R0, 0x8, R4 ;  /* 0x0000000800047825 */ /* 0x004fca00078e0204 */
[----:B------:R-:W3:Y:S01]  /*00f0*/  LDG.E.64 R6, desc[UR4][R4.64] ;  /* 0x0000000404067981 */ /* 0x000ee2000c1e1b00 */
[----:B------:R-:W-:Y:S01]  /*0100*/  UMOV UR6, 0x47ae147b ;  /* 0x47ae147b00067882 */ /* 0x000fe20000000000 */
[----:B------:R-:W-:Y:S02]  /*0110*/  UMOV UR7, 0x3f847ae1 ;  /* 0x3f847ae100077882 */ /* 0x000fe40000000000 */
[----:B---3--:R-:W-:-:S07]  /*0120*/  DFMA R6, R2, -UR6, R6 ;  /* 0x8000000602067c2b */ /* 0x008fce0008000006 */
[----:B------:R0:W-:Y:S01]  /*0130*/  STG.E.64 desc[UR4][R4.64], R6 ;  /* 0x0000000604007986 */ /* 0x0001e2000c101b04 */
[----:B------:R-:W-:Y:S05]  /*0140*/  BRA `(.L_x_2) ;  /* 0x0000000000087947 */ /* 0x000fea0003800000 */
.L_x_1:
[----:B------:R-:W-:-:S13]  /*0150*/  ISETP.GT.U32.AND P0, PT, R0, 0x187ff, PT ;  /* 0x000187ff0000780c */ /* 0x000fda0003f04070 */
[----:B------:R-:W-:Y:S05]  /*0160*/  @P0 EXIT ;  /* 0x000000000000094d */ /* 0x000fea0003800000 */
.L_x_2:
[----:B------:R-:W-:Y:S05]  /*0170*/  BSYNC.RECONVERGENT B0 ;  /* 0x0000000000007941 */ /* 0x000fea0003800200 */
.L_x_0:
[----:B------:R-:W1:Y:S08]  /*0180*/  LDC.64 R2, c[0x0][0x380] ;  /* 0x0000e000ff027b82 */ /* 0x000e700000000a00 */
[----:B0-----:R-:W0:Y:S01]  /*0190*/  LDC.64 R4, c[0x0][0x388] ;  /* 0x0000e200ff047b82 */ /* 0x001e220000000a00 */
[----:B-1----:R-:W2:Y:S01]  /*01a0*/  LDG.E.64 R6, desc[UR4][R2.64] ;  /* 0x0000000402067981 */ /* 0x002ea2000c1e1b00 */
[----:B0-----:R-:W-:-:S06]  /*01b0*/  IMAD.WIDE R4, R0, 0x8, R4 ;  /* 0x0000000800047825 */ /* 0x001fcc00078e0204 */
[----:B------:R-:W3:Y:S01]  /*01c0*/  LDG.E.64 R4, desc[UR4][R4.64] ;  /* 0x0000000404047981 */ /* 0x000ee2000c1e1b00 */
[----:B--2---:R-:W-:-:S05]  /*01d0*/  IMAD.WIDE R6, R0, 0x8, R6 ;  /* 0x0000000800067825 */ /* 0x004fca00078e0206 */
[----:B------:R-:W3:Y:S01]  /*01e0*/  LDG.E.64 R8, desc[UR4][R6.64] ;  /* 0x0000000406087981 */ /* 0x000ee2000c1e1b00 */
[----:B------:R-:W-:Y:S01]  /*01f0*/  UMOV UR6, 0x47ae147b ;  /* 0x47ae147b00067882 */ /* 0x000fe20000000000 */
[----:B------:R-:W-:Y:S01]  /*0200*/  UMOV UR7, 0x3f847ae1 ;  /* 0x3f847ae100077882 */ /* 0x000fe20000000000 */
[----:B------:R-:W-:Y:S01]  /*0210*/  ISETP.GT.AND P0, PT, R0, 0x9, PT ;  /* 0x000000090000780c */ /* 0x000fe20003f04270 */
[----:B------:R-:W-:Y:S01]  /*0220*/  BSSY.RECONVERGENT B0, `(.L_x_3) ;  /* 0x000000f000007945 */ /* 0x000fe20003800200 */
[----:B---3--:R-:W-:-:S07]  /*0230*/  DFMA R8, R4, -UR6, R8 ;  /* 0x8000000604087c2b */ /* 0x008fce0008000008 */
[----:B------:R0:W-:Y:S04]  /*0240*/  STG.E.64 desc[UR4][R6.64], R8 ;  /* 0x0000000806007986 */ /* 0x0001e8000c101b04 */
[----:B------:R-:W-:Y:S05]  /*0250*/  @P0 BRA `(.L_x_4) ;  /* 0x0000000000240947 */ /* 0x000fea0003800000 */
[----:B0-----:R-:W2:Y:S01]  /*0260*/  LDG.E.64 R6, desc[UR4][R2.64+0x18] ;  /* 0x0000180402067981 */ /* 0x001ea2000c1e1b00 */
[----:B------:R-:W0:Y:S02]  /*0270*/  LDC.64 R4, c[0x0][0x3a0] ;  /* 0x0000e800ff047b82 */ /* 0x000e240000000a00 */
[----:B0-----:R-:W-:-:S06]  /*0280*/  IMAD.WIDE R4, R0, 0x8, R4 ;  /* 0x0000000800047825 */ /* 0x001fcc00078e0204 */
[----:B------:R-:W3:Y:S01]  /*0290*/  LDG.E.64 R4, desc[UR4][R4.64] ;  /* 0x0000000404047981 */ /* 0x000ee2000c1e1b00 */
[----:B--2---:R-:W-:-:S05]  /*02a0*/  IMAD.WIDE R6, R0, 0x8, R6 ;  /* 0x0000000800067825 */ /* 0x004fca00078e0206 */
[----:B------:R-:W3:Y:S02]  /*02b0*/  LDG.E.64 R8, desc[UR4][R6.64] ;  /* 0x0000000406087981 */ /* 0x000ee4000c1e1b00 */
[----:B---3--:R-:W-:-:S07]  /*02c0*/  DFMA R8, R4, -UR6, R8 ;  /* 0x8000000604087c2b */ /* 0x008fce0008000008 */
[----:B------:R1:W-:Y:S01]  /*02d0*/  STG.E.64 desc[UR4][R6.64], R8 ;  /* 0x0000000806007986 */ /* 0x0003e2000c101b04 */
[----:B------:R-:W-:Y:S05]  /*02e0*/  BRA `(.L_x_5) ;  /* 0x0000000000087947 */ /* 0x000fea0003800000 */
.L_x_4:
[----:B------:R-:W-:-:S13]  /*02f0*/  ISETP.GT.U32.AND P0, PT, R0, 0x7f, PT ;  /* 0x0000007f0000780c */ /* 0x000fda0003f04070 */
[----:B------:R-:W-:Y:S05]  /*0300*/  @P0 EXIT ;  /* 0x000000000000094d */ /* 0x000fea0003800000 */
.L_x_5:
[----:B------:R-:W-:Y:S05]  /*0310*/  BSYNC.RECONVERGENT B0 ;  /* 0x0000000000007941 */ /* 0x000fea0003800200 */
.L_x_3:
[----:B------:R-:W0:Y:S01]  /*0320*/  LDG.E.64 R2, desc[UR4][R2.64+0x10] ;  /* 0x0000100402027981 */ /* 0x000e22000c1e1b00 */
[----:B------:R-:W2:Y:S02]  /*0330*/  LDC.64 R4, c[0x0][0x398] ;  /* 0x0000e600ff047b82 */ /* 0x000ea40000000a00 */
[----:B--2---:R-:W-:-:S06]  /*0340*/  IMAD.WIDE R4, R0, 0x8, R4 ;  /* 0x0000000800047825 */ /* 0x004fcc00078e0204 */
[----:B------:R-:W2:Y:S01]  /*0350*/  LDG.E.64 R4, desc[UR4][R4.64] ;  /* 0x0000000404047981 */ /* 0x000ea2000c1e1b00 */
[----:B01----:R-:W-:-:S05]  /*0360*/  IMAD.WIDE R6, R0, 0x8, R2 ;  /* 0x0000000800067825 */ /* 0x003fca00078e0202 */
[----:B------:R-:W2:Y:S02]  /*0370*/  LDG.E.64 R8, desc[UR4][R6.64] ;  /* 0x0000000406087981 */ /* 0x000ea4000c1e1b00 */
[----:B--2---:R-:W-:-:S07]  /*0380*/  DFMA R8, R4, -UR6, R8 ;  /* 0x8000000604087c2b */ /* 0x004fce0008000008 */
[----:B------:R-:W-:Y:S01]  /*0390*/  STG.E.64 desc[UR4][R6.64], R8 ;  /* 0x0000000806007986 */ /* 0x000fe2000c101b04 */
[----:B------:R-:W-:Y:S05]  /*03a0*/  EXIT ;  /* 0x000000000000794d */ /* 0x000fea0003800000 */
.L_x_6:
[----:B------:R-:W-:-:S00]  /*03b0*/  BRA `(.L_x_6) ;  /* 0xfffffffc00fc7947 */ /* 0x000fc0000383ffff */
[----:B------:R-:W-:-:S00]  /*03c0*/  NOP ;  /* 0x0000000000007918 */ /* 0x000fc00000000000 */
        /* <DEDUP_REMOVED lines=11> */
.L_x_29:


//--------------------- .text._Z14update_grads_2PdS_S_S_ --------------------------
	.section	.text._Z14update_grads_2PdS_S_S_,"ax",@progbits
	.align	128
        .global         _Z14update_grads_2PdS_S_S_
        .type           _Z14update_grads_2PdS_S_S_,@function
        .size           _Z14update_grads_2PdS_S_S_,(.L_x_30 - _Z14update_grads_2PdS_S_S_)
        .other          _Z14update_grads_2PdS_S_S_,@"STO_CUDA_ENTRY STV_DEFAULT"
_Z14update_grads_2PdS_S_S_:
.text._Z14update_grads_2PdS_S_S_:
[----:B------:R-:W-:Y:S01]  /*0000*/  LDC R1, c[0x0][0x37c] ;  /* 0x0000df00ff017b82 */ /* 0x000fe20000000800 */
[----:B------:R-:W0:Y:S07]  /*0010*/  S2R R0, SR_TID.X ;  /* 0x0000000000007919 */ /* 0x000e2e0000002100 */
[----:B------:R-:W0:Y:S08]  /*0020*/  S2UR UR4, SR_CTAID.X ;  /* 0x00000000000479c3 */ /* 0x000e300000002500 */
[----:B------:R-:W0:Y:S02]  /*0030*/  LDC R7, c[0x0][0x360] ;  /* 0x0000d800ff077b82 */ /* 0x000e240000000800 */
[----:B0-----:R-:W-:-:S05]  /*0040*/  IMAD R7, R7, UR4, R0 ;  /* 0x0000000407077c24 */ /* 0x001fca000f8e0200 */
[----:B------:R-:W-:-:S13]  /*0050*/  ISETP.GT.AND P0, PT, R7, 0x187ff, PT ;  /* 0x000187ff0700780c */ /* 0x000fda0003f04270 */
[----:B------:R-:W-:Y:S05]  /*0060*/  @P0 EXIT ;  /* 0x000000000000094d */ /* 0x000fea0003800000 */
[----:B------:R-:W0:Y:S01]  /*0070*/  LDC.64 R2, c[0x0][0x380] ;  /* 0x0000e000ff027b82 */ /* 0x000e220000000a00 */
[----:B------:R-:W1:Y:S01]  /*0080*/  LDCU.64 UR4, c[0x0][0x358] ;  /* 0x00006b00ff0477ac */ /* 0x000e620008000a00 */
[----:B0-----:R-:W-:-:S05]  /*0090*/  IMAD.WIDE R2, R7, 0x8, R2 ;  /* 0x0000000807027825 */ /* 0x001fca00078e0202 */
[----:B-1----:R-:W2:Y:S01]  /*00a0*/  LDG.E.64 R4, desc[UR4][R2.64] ;  /* 0x0000000402047981 */ /* 0x002ea2000c1e1b00 */
[----:B------:R-:W-:Y:S01]  /*00b0*/  ISETP.GT.AND P0, PT, R7, 0x4ff, PT ;  /* 0x000004ff0700780c */ /* 0x000fe20003f04270 */
[----:B--2---:R-:W-:-:S07]  /*00c0*/  DMUL R4, R4, 0.03125 ;  /* 0x3fa0000004047828 */ /* 0x004fce0000000000 */
[----:B------:R0:W-:Y:S05]  /*00d0*/  STG.E.64 desc[UR4][R2.64], R4 ;  /* 0x0000000402007986 */ /* 0x0001ea000c101b04 */
[----:B------:R-:W-:Y:S05]  /*00e0*/  @P0 EXIT ;  /* 0x000000000000094d */ /* 0x000fea0003800000 */
[----:B0-----:R-:W0:Y:S02]  /*00f0*/  LDC.64 R2, c[0x0][0x388] ;  /* 0x0000e200ff027b82 */ /* 0x001e240000000a00 */
[----:B0-----:R-:W-:-:S05]  /*0100*/  IMAD.WIDE R2, R7, 0x8, R2 ;  /* 0x0000000807027825 */ /* 0x001fca00078e0202 */
[----:B------:R-:W2:Y:S01]  /*0110*/  LDG.E.64 R4, desc[UR4][R2.64] ;  /* 0x0000000402047981 */ /* 0x000ea2000c1e1b00 */
        /* <DEDUP_REMOVED lines=13> */
[----:B------:R-:W2:Y:S02]  /*01f0*/  LDG.E.64 R4, desc[UR4][R2.64] ;  /* 0x0000000402047981 */ /* 0x000ea4000c1e1b00 */
[----:B--2---:R-:W-:-:S07]  /*0200*/  DMUL R4, R4, 0.03125 ;  /* 0x3fa0000004047828 */ /* 0x004fce0000000000 */
[----:B------:R-:W-:Y:S01]  /*0210*/  STG.E.64 desc[UR4][R2.64], R4 ;  /* 0x0000000402007986 */ /* 0x000fe2000c101b04 */
[----:B------:R-:W-:Y:S05]  /*0220*/  EXIT ;  /* 0x000000000000794d */ /* 0x000fea0003800000 */
.L_x_7:
        /* <DEDUP_REMOVED lines=13> */
.L_x_30:


//--------------------- .text._Z14update_grads_1PdS_S_S_S_S_S_S_ --------------------------
	.section	.text._Z14update_grads_1PdS_S_S_S_S_S_S_,"ax",@progbits
	.align	128
        .global         _Z14update_grads_1PdS_S_S_S_S_S_S_
        .type           _Z14update_grads_1PdS_S_S_S_S_S_S_,@function
        .size           _Z14update_grads_1PdS_S_S_S_S_S_S_,(.L_x_31 - _Z14update_grads_1PdS_S_S_S_S_S_S_)
        .other          _Z14update_grads_1PdS_S_S_S_S_S_S_,@"STO_CUDA_ENTRY STV_DEFAULT"
_Z14update_grads_1PdS_S_S_S_S_S_S_:
.text._Z14update_grads_1PdS_S_S_S_S_S_S_:
[----:B------:R-:W-:Y:S01]  /*0000*/  LDC R1, c[0x0][0x37c] ;  /* 0x0000df00ff017b82 */ /* 0x000fe20000000800 */
[----:B------:R-:W0:Y:S07]  /*0010*/  S2R R3, SR_TID.X ;  /* 0x0000000000037919 */ /* 0x000e2e0000002100 */
[----:B------:R-:W0:Y:S01]  /*0020*/  S2UR UR4, SR_CTAID.X ;  /* 0x00000000000479c3 */ /* 0x000e220000002500 */
[----:B------:R-:W-:Y:S07]  /*0030*/  BSSY.RECONVERGENT B0, `(.L_x_8) ;  /* 0x0000137000007945 */ /* 0x000fee0003800200 */
[----:B------:R-:W0:Y:S02]  /*0040*/  LDC R0, c[0x0][0x360] ;  /* 0x0000d800ff007b82 */ /* 0x000e240000000800 */
[----:B0-----:R-:W-:Y:S01]  /*0050*/  IMAD R0, R0, UR4, R3 ;  /* 0x0000000400007c24 */ /* 0x001fe2000f8e0203 */
[----:B------:R-:W0:Y:S04]  /*0060*/  LDCU.64 UR4, c[0x0][0x358] ;  /* 0x00006b00ff0477ac */ /* 0x000e280008000a00 */
[----:B------:R-:W-:-:S02]  /*0070*/  ISETP.GT.AND P1, PT, R0, 0x4ff, PT ;  /* 0x000004ff0000780c */ /* 0x000fc40003f24270 */
[----:B------:R-:W-:-:S11]  /*0080*/  ISETP.GT.AND P0, PT, R0, 0x187ff, PT ;  /* 0x000187ff0000780c */ /* 0x000fd60003f04270 */
[----:B------:R-:W-:Y:S05]  /*0090*/  @P1 BRA `(.L_x_9) ;  /* 0x0000001000c01947 */ /* 0x000fea0003800000 */
[----:B------:R-:W1:Y:S01]  /*00a0*/  LDC.64 R8, c[0x0][0x3b8] ;  /* 0x0000ee00ff087b82 */ /* 0x000e620000000a00 */
[----:B------:R-:W-:-:S04]  /*00b0*/  SHF.R.S32.HI R7, RZ, 0x1f, R0 ;  /* 0x0000001fff077819 */ /* 0x000fc80000011400 */
[----:B------:R-:W-:-:S03]  /*00c0*/  LEA.HI R7, R7, R0, RZ, 0x7 ;  /* 0x0000000007077211 */ /* 0x000fc600078f38ff */
[----:B------:R-:W2:Y:S01]  /*00d0*/  LDC.64 R4, c[0x0][0x388] ;  /* 0x0000e200ff047b82 */ /* 0x000ea20000000a00 */
[----:B------:R-:W-:Y:S02]  /*00e0*/  LOP3.LUT R11, R7, 0xffffff80, RZ, 0xc0, !PT ;  /* 0xffffff80070b7812 */ /* 0x000fe400078ec0ff */
[----:B------:R-:W-:Y:S02]  /*00f0*/  SHF.R.S32.HI R7, RZ, 0x7, R7 ;  /* 0x00000007ff077819 */ /* 0x000fe40000011407 */
[----:B------:R-:W-:-:S03]  /*0100*/  IADD3 R11, PT, PT, R0, -R11, RZ ;  /* 0x8000000b000b7210 */ /* 0x000fc60007ffe0ff */
[----:B------:R-:W3:Y:S02]  /*0110*/  LDC.64 R2, c[0x0][0x3a8] ;  /* 0x0000ea00ff027b82 */ /* 0x000ee40000000a00 */
[----:B-1----:R-:W-:-:S06]  /*0120*/  IMAD.WIDE R16, R11, 0x8, R8 ;  /* 0x000000080b107825 */ /* 0x002fcc00078e0208 */
[----:B0-----:R-:W4:Y:S01]  /*0130*/  LDG.E.64 R16, desc[UR4][R16.64] ;  /* 0x0000000410107981 */ /* 0x001f22000c1e1b00 */
[----:B--2---:R-:W-:-:S05]  /*0140*/  IMAD.WIDE R4, R0, 0x8, R4 ;  /* 0x0000000800047825 */ /* 0x004fca00078e0204 */
[----:B------:R-:W4:Y:S01]  /*0150*/  LDG.E.64 R12, desc[UR4][R4.64] ;  /* 0x00000004040c7981 */ /* 0x000f22000c1e1b00 */
[----:B---3--:R-:W-:-:S05]  /*0160*/  IMAD.WIDE R6, R7, 0x8, R2 ;  /* 0x0000000807067825 */ /* 0x008fca00078e0202 */
[----:B------:R-:W4:Y:S01]  /*0170*/  LDG.E.64 R14, desc[UR4][R6.64] ;  /* 0x00000004060e7981 */ /* 0x000f22000c1e1b00 */
[----:B------:R-:W-:-:S05]  /*0180*/  IADD3 R19, PT, PT, R11, 0x80, RZ ;  /* 0x000000800b137810 */ /* 0x000fca0007ffe0ff */
[----:B------:R-:W-:Y:S01]  /*0190*/  IMAD.WIDE.U32 R18, R19, 0x8, R8 ;  /* 0x0000000813127825 */ /* 0x000fe200078e0008 */
[----:B----4-:R-:W-:-:S07]  /*01a0*/  DFMA R12, R14, R16, R12 ;  /* 0x000000100e0c722b */ /* 0x010fce000000000c */
[----:B------:R0:W-:Y:S04]  /*01b0*/  STG.E.64 desc[UR4][R4.64], R12 ;  /* 0x0000000c04007986 */ /* 0x0001e8000c101b04 */
[----:B------:R-:W2:Y:S04]  /*01c0*/  LDG.E.64 R18, desc[UR4][R18.64] ;  /* 0x0000000412127981 */ /* 0x000ea8000c1e1b00 */
[----:B------:R-:W2:Y:S01]  /*01d0*/  LDG.E.64 R14, desc[UR4][R6.64+0x50] ;  /* 0x00005004060e7981 */ /* 0x000ea2000c1e1b00 */
[----:B------:R-:W-:-:S05]  /*01e0*/  IADD3 R21, PT, PT, R11, 0x100, RZ ;  /* 0x000001000b157810 */ /* 0x000fca0007ffe0ff */
[----:B------:R-:W-:Y:S01]  /*01f0*/  IMAD.WIDE.U32 R20, R21, 0x8, R8 ;  /* 0x0000000815147825 */ /* 0x000fe200078e0008 */
[----:B--2---:R-:W-:-:S07]  /*0200*/  DFMA R14, R14, R18, R12 ;  /* 0x000000120e0e722b */ /* 0x004fce000000000c */
[----:B------:R1:W-:Y:S04]  /*0210*/  STG.E.64 desc[UR4][R4.64], R14 ;  /* 0x0000000e04007986 */ /* 0x0003e8000c101b04 */
[----:B------:R-:W2:Y:S04]  /*0220*/  LDG.E.64 R20, desc[UR4][R20.64] ;  /* 0x0000000414147981 */ /* 0x000ea8000c1e1b00 */
[----:B------:R-:W2:Y:S01]  /*0230*/  LDG.E.64 R16, desc[UR4][R6.64+0xa0] ;  /* 0x0000a00406107981 */ /* 0x000ea2000c1e1b00 */
[----:B------:R-:W-:-:S05]  /*0240*/  IADD3 R23, PT, PT, R11, 0x180, RZ ;  /* 0x000001800b177810 */ /* 0x000fca0007ffe0ff */
[----:B------:R-:W-:Y:S01]  /*0250*/  IMAD.WIDE.U32 R22, R23, 0x8, R8 ;  /* 0x0000000817167825 */ /* 0x000fe200078e0008 */
[----:B--2---:R-:W-:-:S07]  /*0260*/  DFMA R16, R16, R20, R14 ;  /* 0x000000141010722b */ /* 0x004fce000000000e */
[----:B------:R2:W-:Y:S04]  /*0270*/  STG.E.64 desc[UR4][R4.64], R16 ;  /* 0x0000001004007986 */ /* 0x0005e8000c101b04 */
[----:B------:R-:W3:Y:S04]  /*0280*/  LDG.E.64 R22, desc[UR4][R22.64] ;  /* 0x0000000416167981 */ /* 0x000ee8000c1e1b00 */
[----:B0-----:R-:W3:Y:S01]  /*0290*/  LDG.E.64 R12, desc[UR4][R6.64+0xf0] ;  /* 0x0000f004060c7981 */ /* 0x001ee2000c1e1b00 */
[----:B------:R-:W-:-:S05]  /*02a0*/  IADD3 R19, PT, PT, R11, 0x200, RZ ;  /* 0x000002000b137810 */ /* 0x000fca0007ffe0ff */
[----:B------:R-:W-:Y:S01]  /*02b0*/  IMAD.WIDE.U32 R18, R19, 0x8, R8 ;  /* 0x0000000813127825 */ /* 0x000fe200078e0008 */
[----:B---3--:R-:W-:-:S07]  /*02c0*/  DFMA R12, R12, R22, R16 ;  /* 0x000000160c0c722b */ /* 0x008fce0000000010 */
[----:B------:R0:W-:Y:S04]  /*02d0*/  STG.E.64 desc[UR4][R4.64], R12 ;  /* 0x0000000c04007986 */ /* 0x0001e8000c101b04 */
[----:B------:R-:W3:Y:S04]  /*02e0*/  LDG.E.64 R18, desc[UR4][R18.64] ;  /* 0x0000000412127981 */ /* 0x000ee8000c1e1b00 */
[----:B-1----:R-:W3:Y:S01]  /*02f0*/  LDG.E.64 R14, desc[UR4][R6.64+0x140] ;  /* 0x00014004060e7981 */ /* 0x002ee2000c1e1b00 */
[----:B------:R-:W-:-:S05]  /*0300*/  IADD3 R21, PT, PT, R11, 0x280, RZ ;  /* 0x000002800b157810 */ /* 0x000fca0007ffe0ff */
[----:B------:R-:W-:Y:S01]  /*0310*/  IMAD.WIDE.U32 R20, R21, 0x8, R8 ;  /* 0x0000000815147825 */ /* 0x000fe200078e0008 */
[----:B---3--:R-:W-:-:S07]  /*0320*/  DFMA R14, R14, R18, R12 ;  /* 0x000000120e0e722b */ /* 0x008fce000000000c */
[----:B------:R1:W-:Y:S04]  /*0330*/  STG.E.64 desc[UR4][R4.64], R14 ;  /* 0x0000000e04007986 */ /* 0x0003e8000c101b04 */
[----:B------:R-:W3:Y:S04]  /*0340*/  LDG.E.64 R20, desc[UR4][R20.64] ;  /* 0x0000000414147981 */ /* 0x000ee8000c1e1b00 */
[----:B--2---:R-:W3:Y:S01]  /*0350*/  LDG.E.64 R16, desc[UR4][R6.64+0x190] ;  /* 0x0001900406107981 */ /* 0x004ee2000c1e1b00 */
[----:B------:R-:W-:-:S05]  /*0360*/  IADD3 R23, PT, PT, R11, 0x300, RZ ;  /* 0x000003000b177810 */ /* 0x000fca0007ffe0ff */
[----:B------:R-:W-:Y:S01]  /*0370*/  IMAD.WIDE.U32 R22, R23, 0x8, R8 ;  /* 0x0000000817167825 */ /* 0x000fe200078e0008 */
[----:B---3--:R-:W-:-:S07]  /*0380*/  DFMA R16, R16, R20, R14 ;  /* 0x000000141010722b */ /* 0x008fce000000000e */
        /* <DEDUP_REMOVED lines=145> */
[----:B------:R-:W2:Y:S04]  /*0ca0*/  LDG.E.64 R22, desc[UR4][R22.64] ;  /* 0x0000000416167981 */ /* 0x000ea8000c1e1b00 */
[----:B0-----:R-:W2:Y:S01]  /*0cb0*/  LDG.E.64 R12, desc[UR4][R6.64+0x960] ;  /* 0x00096004060c7981 */ /* 0x001ea2000c1e1b00 */
[----:B------:R-:W-:-:S05]  /*0cc0*/  IADD3 R11, PT, PT, R11, 0xf80, RZ ;  /* 0x00000f800b0b7810 */ /* 0x000fca0007ffe0ff */
[----:B------:R-:W-:Y:S01]  /*0cd0*/  IMAD.WIDE.U32 R10, R11, 0x8, R8 ;  /* 0x000000080b0a7825 */ /* 0x000fe200078e0008 */
[----:B--2---:R-:W-:-:S07]  /*0ce0*/  DFMA R12, R12, R22, R16 ;  /* 0x000000160c0c722b */ /* 0x004fce0000000010 */
[----:B------:R1:W-:Y:S04]  /*0cf0*/  STG.E.64 desc[UR4][R4.64], R12 ;  /* 0x0000000c04007986 */ /* 0x0003e8000c101b04 */
[----:B------:R-:W2:Y:S04]  /*0d00*/  LDG.E.64 R8, desc[UR4][R6.64+0x9b0] ;  /* 0x0009b00406087981 */ /* 0x000ea8000c1e1b00 */
[----:B------:R-:W2:Y:S01]  /*0d10*/  LDG.E.64 R10, desc[UR4][R10.64] ;  /* 0x000000040a0a7981 */ /* 0x000ea2000c1e1b00 */
[----:B------:R-:W-:Y:S01]  /*0d20*/  ISETP.GT.AND P1, PT, R0, 0x9, PT ;  /* 0x000000090000780c */ /* 0x000fe20003f24270 */
[----:B--2---:R-:W-:-:S07]  /*0d30*/  DFMA R8, R8, R10, R12 ;  /* 0x0000000a0808722b */ /* 0x004fce000000000c */
[----:B------:R1:W-:Y:S05]  /*0d40*/  STG.E.64 desc[UR4][R4.64], R8 ;  /* 0x0000000804007986 */ /* 0x0003ea000c101b04 */
[----:B------:R-:W-:Y:S05]  /*0d50*/  @P1 BRA `(.L_x_9) ;  /* 0x0000000400901947 */ /* 0x000fea0003800000 */
[----:B------:R-:W0:Y:S01]  /*0d60*/  LDC.64 R6, c[0x0][0x398] ;  /* 0x0000e600ff067b82 */ /* 0x000e220000000a00 */
[----:B-1----:R-:W-:-:S05]  /*0d70*/  IMAD.WIDE R4, R0, 0x8, R2 ;  /* 0x0000000800047825 */ /* 0x002fca00078e0202 */
[----:B------:R-:W2:Y:S01]  /*0d80*/  LDG.E.64 R8, desc[UR4][R4.64] ;  /* 0x0000000404087981 */ /* 0x000ea2000c1e1b00 */
[----:B0-----:R-:W-:-:S05]  /*0d90*/  IMAD.WIDE R2, R0, 0x8, R6 ;  /* 0x0000000800027825 */ /* 0x001fca00078e0206 */
[----:B------:R-:W2:Y:S02]  /*0da0*/  LDG.E.64 R6, desc[UR4][R2.64] ;  /* 0x0000000402067981 */ /* 0x000ea4000c1e1b00 */
[----:B--2---:R-:W-:-:S07]  /*0db0*/  DADD R6, R6, R8 ;  /* 0x0000000006067229 */ /* 0x004fce0000000008 */
[----:B------:R0:W-:Y:S04]  /*0dc0*/  STG.E.64 desc[UR4][R2.64], R6 ;  /* 0x0000000602007986 */ /* 0x0001e8000c101b04 */
[----:B------:R-:W2:Y:S02]  /*0dd0*/  LDG.E.64 R8, desc[UR4][R4.64+0x50] ;  /* 0x0000500404087981 */ /* 0x000ea4000c1e1b00 */
[----:B--2---:R-:W-:-:S07]  /*0de0*/  DADD R8, R6, R8 ;  /* 0x0000000006087229 */ /* 0x004fce0000000008 */
[----:B------:R1:W-:Y:S04]  /*0df0*/  STG.E.64 desc[UR4][R2.64], R8 ;  /* 0x0000000802007986 */ /* 0x0003e8000c101b04 */
[----:B------:R-:W2:Y:S02]  /*0e00*/  LDG.E.64 R10, desc[UR4][R4.64+0xa0] ;  /* 0x0000a004040a7981 */ /* 0x000ea4000c1e1b00 */
[----:B--2---:R-:W-:-:S07]  /*0e10*/  DADD R10, R8, R10 ;  /* 0x00000000080a7229 */ /* 0x004fce000000000a */
[----:B------:R2:W-:Y:S04]  /*0e20*/  STG.E.64 desc[UR4][R2.64], R10 ;  /* 0x0000000a02007986 */ /* 0x0005e8000c101b04 */
[----:B------:R-:W3:Y:S02]  /*0e30*/  LDG.E.64 R12, desc[UR4][R4.64+0xf0] ;  /* 0x0000f004040c7981 */ /* 0x000ee4000c1e1b00 */
[----:B---3--:R-:W-:-:S07]  /*0e40*/  DADD R12, R10, R12 ;  /* 0x000000000a0c7229 */ /* 0x008fce000000000c */
[----:B------:R3:W-:Y:S04]  /*0e50*/  STG.E.64 desc[UR4][R2.64], R12 ;  /* 0x0000000c02007986 */ /* 0x0007e8000c101b04 */
[----:B------:R-:W4:Y:S02]  /*0e60*/  LDG.E.64 R14, desc[UR4][R4.64+0x140] ;  /* 0x00014004040e7981 */ /* 0x000f24000c1e1b00 */
[----:B----4-:R-:W-:-:S07]  /*0e70*/  DADD R14, R12, R14 ;  /* 0x000000000c0e7229 */ /* 0x010fce000000000e */
[----:B------:R4:W-:Y:S04]  /*0e80*/  STG.E.64 desc[UR4][R2.64], R14 ;  /* 0x0000000e02007986 */ /* 0x0009e8000c101b04 */
[----:B0-----:R-:W5:Y:S02]  /*0e90*/  LDG.E.64 R6, desc[UR4][R4.64+0x190] ;  /* 0x0001900404067981 */ /* 0x001f64000c1e1b00 */
[----:B-----5:R-:W-:-:S07]  /*0ea0*/  DADD R6, R14, R6 ;  /* 0x000000000e067229 */ /* 0x020fce0000000006 */
[----:B------:R0:W-:Y:S04]  /*0eb0*/  STG.E.64 desc[UR4][R2.64], R6 ;  /* 0x0000000602007986 */ /* 0x0001e8000c101b04 */
[----:B-1----:R-:W5:Y:S02]  /*0ec0*/  LDG.E.64 R8, desc[UR4][R4.64+0x1e0] ;  /* 0x0001e00404087981 */ /* 0x002f64000c1e1b00 */
[----:B-----5:R-:W-:-:S07]  /*0ed0*/  DADD R8, R6, R8 ;  /* 0x0000000006087229 */ /* 0x020fce0000000008 */
[----:B------:R1:W-:Y:S04]  /*0ee0*/  STG.E.64 desc[UR4][R2.64], R8 ;  /* 0x0000000802007986 */ /* 0x0003e8000c101b04 */
[----:B--2---:R-:W2:Y:S02]  /*0ef0*/  LDG.E.64 R10, desc[UR4][R4.64+0x230] ;  /* 0x00023004040a7981 */ /* 0x004ea4000c1e1b00 */
[----:B--2---:R-:W-:-:S07]  /*0f00*/  DADD R10, R8, R10 ;  /* 0x00000000080a7229 */ /* 0x004fce000000000a */
[----:B------:R2:W-:Y:S04]  /*0f10*/  STG.E.64 desc[UR4][R2.64], R10 ;  /* 0x0000000a02007986 */ /* 0x0005e8000c101b04 */
[----:B---3--:R-:W3:Y:S02]  /*0f20*/  LDG.E.64 R12, desc[UR4][R4.64+0x280] ;  /* 0x00028004040c7981 */ /* 0x008ee4000c1e1b00 */
[----:B---3--:R-:W-:-:S07]  /*0f30*/  DADD R12, R10, R12 ;  /* 0x000000000a0c7229 */ /* 0x008fce000000000c */
[----:B------:R3:W-:Y:S04]  /*0f40*/  STG.E.64 desc[UR4][R2.64], R12 ;  /* 0x0000000c02007986 */ /* 0x0007e8000c101b04 */
[----:B----4-:R-:W4:Y:S02]  /*0f50*/  LDG.E.64 R14, desc[UR4][R4.64+0x2d0] ;  /* 0x0002d004040e7981 */ /* 0x010f24000c1e1b00 */
        /* <DEDUP_REMOVED lines=59> */
[----:B----4-:R-:W3:Y:S02]  /*1310*/  LDG.E.64 R14, desc[UR4][R4.64+0x910] ;  /* 0x00091004040e7981 */ /* 0x010ee4000c1e1b00 */
[----:B---3--:R-:W-:-:S07]  /*1320*/  DADD R14, R12, R14 ;  /* 0x000000000c0e7229 */ /* 0x008fce000000000e */
[----:B------:R2:W-:Y:S04]  /*1330*/  STG.E.64 desc[UR4][R2.64], R14 ;  /* 0x0000000e02007986 */ /* 0x0005e8000c101b04 */
[----:B0-----:R-:W3:Y:S02]  /*1340*/  LDG.E.64 R6, desc[UR4][R4.64+0x960] ;  /* 0x0009600404067981 */ /* 0x001ee4000c1e1b00 */
[----:B---3--:R-:W-:-:S07]  /*1350*/  DADD R6, R14, R6 ;  /* 0x000000000e067229 */ /* 0x008fce0000000006 */
[----:B------:R2:W-:Y:S04]  /*1360*/  STG.E.64 desc[UR4][R2.64], R6 ;  /* 0x0000000602007986 */ /* 0x0005e8000c101b04 */
[----:B-1----:R-:W3:Y:S02]  /*1370*/  LDG.E.64 R8, desc[UR4][R4.64+0x9b0] ;  /* 0x0009b00404087981 */ /* 0x002ee4000c1e1b00 */
[----:B---3--:R-:W-:-:S07]  /*1380*/  DADD R8, R6, R8 ;  /* 0x0000000006087229 */ /* 0x008fce0000000008 */
[----:B------:R2:W-:Y:S04]  /*1390*/  STG.E.64 desc[UR4][R2.64], R8 ;  /* 0x0000000802007986 */ /* 0x0005e8000c101b04 */
.L_x_9:
[----:B0-----:R-:W-:Y:S05]  /*13a0*/  BSYNC.RECONVERGENT B0 ;  /* 0x0000000000007941 */ /* 0x001fea0003800200 */
.L_x_8:
[----:B------:R-:W-:Y:S05]  /*13b0*/  @P0 EXIT ;  /* 0x000000000000094d */ /* 0x000fea0003800000 */
[----:B-12---:R-:W0:Y:S01]  /*13c0*/  LDC.64 R8, c[0x0][0x3b0] ;  /* 0x0000ec00ff087b82 */ /* 0x006e220000000a00 */
[----:B------:R-:W-:-:S05]  /*13d0*/  IMAD.HI R6, R0, 0x5397829d, RZ ;  /* 0x5397829d00067827 */ /* 0x000fca00078e02ff */
[----:B------:R-:W-:Y:S02]  /*13e0*/  SHF.R.U32.HI R7, RZ, 0x1f, R6 ;  /* 0x0000001fff077819 */ /* 0x000fe40000011606 */
[----:B------:R-:W1:Y:S02]  /*13f0*/  LDC.64 R4, c[0x0][0x380] ;  /* 0x0000e000ff047b82 */ /* 0x000e640000000a00 */
[----:B------:R-:W-:-:S05]  /*1400*/  LEA.HI.SX32 R7, R6, R7, 0x18 ;  /* 0x0000000706077211 */ /* 0x000fca00078fc2ff */
[----:B------:R-:W-:Y:S01]  /*1410*/  IMAD R11, R7, -0x310, R0 ;  /* 0xfffffcf0070b7824 */ /* 0x000fe200078e0200 */
[----:B------:R-:W2:Y:S03]  /*1420*/  LDC.64 R2, c[0x0][0x3a0] ;  /* 0x0000e800ff027b82 */ /* 0x000ea60000000a00 */
[----:B0-----:R-:W-:-:S06]  /*1430*/  IMAD.WIDE R16, R11, 0x8, R8 ;  /* 0x000000080b107825 */ /* 0x001fcc00078e0208 */
[----:B------:R-:W3:Y:S01]  /*1440*/  LDG.E.64 R16, desc[UR4][R16.64] ;  /* 0x0000000410107981 */ /* 0x000ee2000c1e1b00 */
[----:B-1----:R-:W-:-:S05]  /*1450*/  IMAD.WIDE R4, R0, 0x8, R4 ;  /* 0x0000000800047825 */ /* 0x002fca00078e0204 */
[----:B------:R-:W3:Y:S01]  /*1460*/  LDG.E.64 R12, desc[UR4][R4.64] ;  /* 0x00000004040c7981 */ /* 0x000ee2000c1e1b00 */
[----:B--2---:R-:W-:-:S05]  /*1470*/  IMAD.WIDE R6, R7, 0x8, R2 ;  /* 0x0000000807067825 */ /* 0x004fca00078e0202 */
[----:B------:R-:W3:Y:S01]  /*1480*/  LDG.E.64 R14, desc[UR4][R6.64] ;  /* 0x00000004060e7981 */ /* 0x000ee2000c1e1b00 */
[----:B------:R-:W-:-:S05]  /*1490*/  IADD3 R19, PT, PT, R11, 0x310, RZ ;  /* 0x000003100b137810 */ /* 0x000fca0007ffe0ff */
[----:B------:R-:W-:Y:S01]  /*14a0*/  IMAD.WIDE.U32 R18, R19, 0x8, R8 ;  /* 0x0000000813127825 */ /* 0x000fe200078e0008 */
[----:B---3--:R-:W-:-:S07]  /*14b0*/  DFMA R12, R14, R16, R12 ;  /* 0x000000100e0c722b */ /* 0x008fce000000000c */
        /* <DEDUP_REMOVED lines=186> */
[----:B------:R-:W-:Y:S05]  /*2060*/  @P0 EXIT ;  /* 0x000000000000094d */ /* 0x000fea0003800000 */
[----:B-1----:R-:W0:Y:S01]  /*2070*/  LDC.64 R4, c[0x0][0x390] ;  /* 0x0000e400ff047b82 */ /* 0x002e220000000a00 */
[----:B------:R-:W-:-:S05]  /*2080*/  IMAD.WIDE R2, R0, 0x8, R2 ;  /* 0x0000000800027825 */ /* 0x000fca00078e0202 */
        /* <DEDUP_REMOVED lines=85> */
[----:B------:R-:W-:Y:S04]  /*25e0*/  STG.E.64 desc[UR4][R4.64], R10 ;  /* 0x0000000a04007986 */ /* 0x000fe8000c101b04 */
[----:B---3--:R-:W2:Y:S02]  /*25f0*/  LDG.E.64 R12, desc[UR4][R2.64+0x7000] ;  /* 0x00700004020c7981 */ /* 0x008ea4000c1e1b00 */
[----:B--2---:R-:W-:-:S07]  /*2600*/  DADD R12, R10, R12 ;  /* 0x000000000a0c7229 */ /* 0x004fce000000000c */
[----:B------:R-:W-:Y:S04]  /*2610*/  STG.E.64 desc[UR4][R4.64], R12 ;  /* 0x0000000c04007986 */ /* 0x000fe8000c101b04 */
[----:B----4-:R-:W2:Y:S02]  /*2620*/  LDG.E.64 R14, desc[UR4][R2.64+0x7400] ;  /* 0x00740004020e7981 */ /* 0x010ea4000c1e1b00 */
[----:B--2---:R-:W-:-:S07]  /*2630*/  DADD R14, R12, R14 ;  /* 0x000000000c0e7229 */ /* 0x004fce000000000e */
[----:B------:R-:W-:Y:S04]  /*2640*/  STG.E.64 desc[UR4][R4.64], R14 ;  /* 0x0000000e04007986 */ /* 0x000fe8000c101b04 */
[----:B0-----:R-:W2:Y:S02]  /*2650*/  LDG.E.64 R6, desc[UR4][R2.64+0x7800] ;  /* 0x0078000402067981 */ /* 0x001ea4000c1e1b00 */
[----:B--2---:R-:W-:-:S07]  /*2660*/  DADD R6, R14, R6 ;  /* 0x000000000e067229 */ /* 0x004fce0000000006 */
[----:B------:R-:W-:Y:S04]  /*2670*/  STG.E.64 desc[UR4][R4.64], R6 ;  /* 0x0000000604007986 */ /* 0x000fe8000c101b04 */
[----:B-1----:R-:W2:Y:S02]  /*2680*/  LDG.E.64 R8, desc[UR4][R2.64+0x7c00] ;  /* 0x007c000402087981 */ /* 0x002ea4000c1e1b00 */
[----:B--2---:R-:W-:-:S07]  /*2690*/  DADD R8, R6, R8 ;  /* 0x0000000006087229 */ /* 0x004fce0000000008 */
[----:B------:R-:W-:Y:S01]  /*26a0*/  STG.E.64 desc[UR4][R4.64], R8 ;  /* 0x0000000804007986 */ /* 0x000fe2000c101b04 */
[----:B------:R-:W-:Y:S05]  /*26b0*/  EXIT ;  /* 0x000000000000794d */ /* 0x000fea0003800000 */
.L_x_10:
        /* <DEDUP_REMOVED lines=12> */
.L_x_31:


//--------------------- .text._Z8backwardP13NeuralNetworkPdS1_S1_S1_S1_S1_S1_S1_S1_S1_ --------------------------
	.section	.text._Z8backwardP13NeuralNetworkPdS1_S1_S1_S1_S1_S1_S1_S1_S1_,"ax",@progbits
	.align	128
        .global         _Z8backwardP13NeuralNetworkPdS1_S1_S1_S1_S1_S1_S1_S1_S1_
        .type           _Z8backwardP13NeuralNetworkPdS1_S1_S1_S1_S1_S1_S1_S1_S1_,@function
        .size           _Z8backwardP13NeuralNetworkPdS1_S1_S1_S1_S1_S1_S1_S1_S1_,(.L_x_32 - _Z8backwardP13NeuralNetworkPdS1_S1_S1_S1_S1_S1_S1_S1_S1_)
        .other          _Z8backwardP13NeuralNetworkPdS1_S1_S1_S1_S1_S1_S1_S1_S1_,@"STO_CUDA_ENTRY STV_DEFAULT"
_Z8backwardP13NeuralNetworkPdS1_S1_S1_S1_S1_S1_S1_S1_S1_:
.text._Z8backwardP13NeuralNetworkPdS1_S1_S1_S1_S1_S1_S1_S1_S1_:
[----:B------:R-:W-:Y:S01]  /*0000*/  LDC R1, c[0x0][0x37c] ;  /* 0x0000df00ff017b82 */ /* 0x000fe20000000800 */
[----:B------:R-:W0:Y:S01]  /*0010*/  S2R R0, SR_TID.X ;  /* 0x0000000000007919 */ /* 0x000e220000002100 */
[----:B------:R-:W1:Y:S01]  /*0020*/  LDCU.64 UR4, c[0x0][0x358] ;  /* 0x00006b00ff0477ac */ /* 0x000e620008000a00 */
[----:B------:R-:W-:Y:S01]  /*0030*/  BSSY.RECONVERGENT B0, `(.L_x_11) ;  /* 0x0000010000007945 */ /* 0x000fe20003800200 */
[----:B------:R-:W2:Y:S01]  /*0040*/  S2R R21, SR_CTAID.X ;  /* 0x0000000000157919 */ /* 0x000ea20000002500 */
[C---:B0-----:R-:W-:Y:S02]  /*0050*/  ISETP.GT.U32.AND P0, PT, R0.reuse, 0x9, PT ;  /* 0x000000090000780c */ /* 0x041fe40003f04070 */
[----:B------:R-:W-:-:S11]  /*0060*/  ISETP.GT.U32.AND P1, PT, R0, 0x7f, PT ;  /* 0x0000007f0000780c */ /* 0x000fd60003f24070 */
[----:B-12---:R-:W-:Y:S05]  /*0070*/  @P0 BRA `(.L_x_12) ;  /* 0x00000000002c0947 */ /* 0x006fea0003800000 */
[----:B------:R-:W0:Y:S01]  /*0080*/  LDC.64 R2, c[0x0][0x398] ;  /* 0x0000e600ff027b82 */ /* 0x000e220000000a00 */
[----:B------:R-:W-:-:S07]  /*0090*/  IMAD R11, R21, 0xa, R0 ;  /* 0x0000000a150b7824 */ /* 0x000fce00078e0200 */
[----:B------:R-:W1:Y:S08]  /*00a0*/  LDC.64 R4, c[0x0][0x3a0] ;  /* 0x0000e800ff047b82 */ /* 0x000e700000000a00 */
[----:B------:R-:W2:Y:S01]  /*00b0*/  LDC.64 R8, c[0x0][0x3c8] ;  /* 0x0000f200ff087b82 */ /* 0x000ea20000000a00 */
[----:B0-----:R-:W-:-:S06]  /*00c0*/  IMAD.WIDE.U32 R2, R11, 0x8, R2 ;  /* 0x000000080b027825 */ /* 0x001fcc00078e0002 */
[----:B------:R-:W3:Y:S01]  /*00d0*/  LDG.E.64 R2, desc[UR4][R2.64] ;  /* 0x0000000402027981 */ /* 0x000ee2000c1e1b00 */
[----:B-1----:R-:W-:-:S06]  /*00e0*/  IMAD.WIDE.U32 R4, R11, 0x8, R4 ;  /* 0x000000080b047825 */ /* 0x002fcc00078e0004 */
[----:B------:R-:W3:Y:S01]  /*00f0*/  LDG.E.64 R4, desc[UR4][R4.64] ;  /* 0x0000000404047981 */ /* 0x000ee2000c1e1b00 */
[----:B--2---:R-:W-:Y:S01]  /*0100*/  IMAD.WIDE.U32 R8, R11, 0x8, R8 ;  /* 0x000000080b087825 */ /* 0x004fe200078e0008 */
[----:B---3--:R-:W-:-:S07]  /*0110*/  DADD R6, R2, -R4 ;  /* 0x0000000002067229 */ /* 0x008fce0000000804 */
[----:B------:R0:W-:Y:S04]  /*0120*/  STG.E.64 desc[UR4][R8.64], R6 ;  /* 0x0000000608007986 */ /* 0x0001e8000c101b04 */
.L_x_12:
[----:B------:R-:W-:Y:S05]  /*0130*/  BSYNC.RECONVERGENT B0 ;  /* 0x0000000000007941 */ /* 0x000fea0003800200 */
.L_x_11:
[----:B------:R-:W-:Y:S06]  /*0140*/  BAR.SYNC.DEFER_BLOCKING 0x0 ;  /* 0x0000000000007b1d */ /* 0x000fec0000010000 */
[----:B------:R-:W-:Y:S05]  /*0150*/  @P1 EXIT ;  /* 0x000000000000194d */ /* 0x000fea0003800000 */
[----:B0-----:R-:W0:Y:S08]  /*0160*/  LDC.64 R8, c[0x0][0x380] ;  /* 0x0000e000ff087b82 */ /* 0x001e300000000a00 */
[----:B------:R-:W1:Y:S01]  /*0170*/  LDC.64 R2, c[0x0][0x3c8] ;  /* 0x0000f200ff027b82 */ /* 0x000e620000000a00 */
[----:B0-----:R-:W2:Y:S01]  /*0180*/  LDG.E.64 R4, desc[UR4][R8.64+0x8] ;  /* 0x0000080408047981 */ /* 0x001ea2000c1e1b00 */
[----:B------:R-:W-:-:S04]  /*0190*/  IMAD R7, R21, 0xa, RZ ;  /* 0x0000000a15077824 */ /* 0x000fc800078e02ff */
[----:B-1----:R-:W-:-:S05]  /*01a0*/  IMAD.WIDE.U32 R2, R7, 0x8, R2 ;  /* 0x0000000807027825 */ /* 0x002fca00078e0002 */
[----:B------:R-:W3:Y:S04]  /*01b0*/  LDG.E.64 R26, desc[UR4][R2.64] ;  /* 0x00000004021a7981 */ /* 0x000ee8000c1e1b00 */
[----:B------:R-:W4:Y:S04]  /*01c0*/  LDG.E.64 R16, desc[UR4][R2.64+0x8] ;  /* 0x0000080402107981 */ /* 0x000f28000c1e1b00 */
[----:B------:R-:W5:Y:S04]  /*01d0*/  LDG.E.64 R6, desc[UR4][R2.64+0x10] ;  /* 0x0000100402067981 */ /* 0x000f68000c1e1b00 */
[----:B------:R-:W5:Y:S04]  /*01e0*/  LDG.E.64 R8, desc[UR4][R2.64+0x18] ;  /* 0x0000180402087981 */ /* 0x000f68000c1e1b00 */
[----:B------:R-:W5:Y:S04]  /*01f0*/  LDG.E.64 R22, desc[UR4][R2.64+0x20] ;  /* 0x0000200402167981 */ /* 0x000f68000c1e1b00 */
[----:B------:R-:W5:Y:S01]  /*0200*/  LDG.E.64 R28, desc[UR4][R2.64+0x48] ;  /* 0x00004804021c7981 */ /* 0x000f62000c1e1b00 */
[----:B--2---:R-:W-:-:S05]  /*0210*/  IMAD.WIDE.U32 R4, R0, 0x8, R4 ;  /* 0x0000000800047825 */ /* 0x004fca00078e0004 */
[----:B------:R-:W3:Y:S04]  /*0220*/  LDG.E.64 R18, desc[UR4][R4.64] ;  /* 0x0000000404127981 */ /* 0x000ee8000c1e1b00 */
[----:B------:R-:W4:Y:S04]  /*0230*/  LDG.E.64 R14, desc[UR4][R4.64+0x400] ;  /* 0x00040004040e7981 */ /* 0x000f28000c1e1b00 */
[----:B------:R-:W5:Y:S04]  /*0240*/  LDG.E.64 R12, desc[UR4][R4.64+0x800] ;  /* 0x00080004040c7981 */ /* 0x000f68000c1e1b00 */
[----:B------:R-:W2:Y:S04]  /*0250*/  LDG.E.64 R10, desc[UR4][R4.64+0xc00] ;  /* 0x000c0004040a7981 */ /* 0x000ea8000c1e1b00 */
[----:B------:R-:W2:Y:S01]  /*0260*/  LDG.E.64 R24, desc[UR4][R4.64+0x1000] ;  /* 0x0010000404187981 */ /* 0x000ea2000c1e1b00 */
[----:B---3--:R-:W-:-:S08]  /*0270*/  DFMA R18, R18, R26, RZ ;  /* 0x0000001a1212722b */ /* 0x008fd000000000ff */
[----:B----4-:R-:W-:Y:S02]  /*0280*/  DFMA R14, R14, R16, R18 ;  /* 0x000000100e0e722b */ /* 0x010fe40000000012 */
[----:B------:R-:W3:Y:S04]  /*0290*/  LDG.E.64 R18, desc[UR4][R2.64+0x28] ;  /* 0x0000280402127981 */ /* 0x000ee8000c1e1b00 */
[----:B------:R-:W3:Y:S02]  /*02a0*/  LDG.E.64 R16, desc[UR4][R4.64+0x1400] ;  /* 0x0014000404107981 */ /* 0x000ee4000c1e1b00 */
[----:B-----5:R-:W-:Y:S01]  /*02b0*/  DFMA R26, R12, R6, R14 ;  /* 0x000000060c1a722b */ /* 0x020fe2000000000e */
[----:B------:R-:W0:Y:S01]  /*02c0*/  LDC.64 R6, c[0x0][0x390] ;  /* 0x0000e400ff067b82 */ /* 0x000e220000000a00 */
[----:B------:R-:W4:Y:S04]  /*02d0*/  LDG.E.64 R14, desc[UR4][R2.64+0x30] ;  /* 0x00003004020e7981 */ /* 0x000f28000c1e1b00 */
[----:B------:R-:W4:Y:S02]  /*02e0*/  LDG.E.64 R12, desc[UR4][R4.64+0x1800] ;  /* 0x00180004040c7981 */ /* 0x000f24000c1e1b00 */
[----:B--2---:R-:W-:-:S02]  /*02f0*/  DFMA R26, R10, R8, R26 ;  /* 0x000000080a1a722b */ /* 0x004fc4000000001a */
[----:B------:R-:W2:Y:S04]  /*0300*/  LDG.E.64 R10, desc[UR4][R2.64+0x38] ;  /* 0x00003804020a7981 */ /* 0x000ea8000c1e1b00 */
[----:B------:R-:W2:Y:S02]  /*0310*/  LDG.E.64 R8, desc[UR4][R4.64+0x1c00] ;  /* 0x001c000404087981 */ /* 0x000ea4000c1e1b00 */
[----:B------:R-:W-:Y:S01]  /*0320*/  DFMA R22, R24, R22, R26 ;  /* 0x000000161816722b */ /* 0x000fe2000000001a */
[----:B------:R-:W-:Y:S01]  /*0330*/  LEA R27, R21, R0, 0x7 ;  /* 0x00000000151b7211 */ /* 0x000fe200078e38ff */
[----:B------:R-:W5:Y:S04]  /*0340*/  LDG.E.64 R24, desc[UR4][R4.64+0x2000] ;  /* 0x0020000404187981 */ /* 0x000f68000c1e1b00 */
[----:B------:R-:W5:Y:S01]  /*0350*/  LDG.E.64 R20, desc[UR4][R2.64+0x40] ;  /* 0x0000400402147981 */ /* 0x000f62000c1e1b00 */
[----:B0-----:R-:W-:-:S03]  /*0360*/  IMAD.WIDE.U32 R6, R27, 0x8, R6 ;  /* 0x000000081b067825 */ /* 0x001fc600078e0006 */
[----:B------:R-:W5:Y:S04]  /*0370*/  LDG.E.64 R4, desc[UR4][R4.64+0x2400] ;  /* 0x0024000404047981 */ /* 0x000f68000c1e1b00 */
[----:B------:R-:W5:Y:S01]  /*0380*/  LDG.E.64 R6, desc[UR4][R6.64] ;  /* 0x0000000406067981 */ /* 0x000f62000c1e1b00 */
[----:B---3--:R-:W-:-:S08]  /*0390*/  DFMA R16, R16, R18, R22 ;  /* 0x000000121010722b */ /* 0x008fd00000000016 */
[----:B----4-:R-:W-:-:S08]  /*03a0*/  DFMA R12, R12, R14, R16 ;  /* 0x0000000e0c0c722b */ /* 0x010fd00000000010 */
[----:B--2---:R-:W-:Y:S01]  /*03b0*/  DFMA R8, R8, R10, R12 ;  /* 0x0000000a0808722b */ /* 0x004fe2000000000c */
[----:B------:R-:W0:Y:S07]  /*03c0*/  LDC.64 R10, c[0x0][0x3d0] ;  /* 0x0000f400ff0a7b82 */ /* 0x000e2e0000000a00 */
[----:B-----5:R-:W-:-:S08]  /*03d0*/  DFMA R8, R24, R20, R8 ;  /* 0x000000141808722b */ /* 0x020fd00000000008 */
[----:B------:R-:W-:Y:S02]  /*03e0*/  DFMA R8, R4, R28, R8 ;  /* 0x0000001c0408722b */ /* 0x000fe40000000008 */
[----:B------:R-:W-:-:S08]  /*03f0*/  DSETP.GT.AND P0, PT, R6, RZ, PT ;  /* 0x000000ff0600722a */ /* 0x000fd00003f04000 */
[----:B------:R-:W-:Y:S01]  /*0400*/  FSEL R8, R8, RZ, P0 ;  /* 0x000000ff08087208 */ /* 0x000fe20000000000 */
[----:B0-----:R-:W-:Y:S01]  /*0410*/  IMAD.WIDE.U32 R2, R27, 0x8, R10 ;  /* 0x000000081b027825 */ /* 0x001fe200078e000a */
[----:B------:R-:W-:-:S05]  /*0420*/  FSEL R9, R9, RZ, P0 ;  /* 0x000000ff09097208 */ /* 0x000fca0000000000 */
[----:B------:R-:W-:Y:S01]  /*0430*/  STG.E.64 desc[UR4][R2.64], R8 ;  /* 0x0000000802007986 */ /* 0x000fe2000c101b04 */
[----:B------:R-:W-:Y:S05]  /*0440*/  EXIT ;  /* 0x000000000000794d */ /* 0x000fea0003800000 */
.L_x_13:
        /* <DEDUP_REMOVED lines=11> */
.L_x_32:


//--------------------- .text._Z7forwardP13NeuralNetworkPdS1_S1_ --------------------------
	.section	.text._Z7forwardP13NeuralNetworkPdS1_S1_,"ax",@progbits
	.align	128
        .global         _Z7forwardP13NeuralNetworkPdS1_S1_
        .type           _Z7forwardP13NeuralNetworkPdS1_S1_,@function
        .size           _Z7forwardP13NeuralNetworkPdS1_S1_,(.L_x_28 - _Z7forwardP13NeuralNetworkPdS1_S1_)
        .other          _Z7forwardP13NeuralNetworkPdS1_S1_,@"STO_CUDA_ENTRY STV_DEFAULT"
_Z7forwardP13NeuralNetworkPdS1_S1_:
.text._Z7forwardP13NeuralNetworkPdS1_S1_:
[----:B------:R-:W-:Y:S01]  /*0000*/  LDC R1, c[0x0][0x37c] ;  /* 0x0000df00ff017b82 */ /* 0x000fe20000000800 */
[----:B------:R-:W0:Y:S02]  /*0010*/  S2R R0, SR_TID.X ;  /* 0x0000000000007919 */ /* 0x000e240000002100 */
[----:B0-----:R-:W-:-:S13]  /*0020*/  ISETP.GT.U32.AND P0, PT, R0, 0x7f, PT ;  /* 0x0000007f0000780c */ /* 0x001fda0003f04070 */
[----:B------:R-:W-:Y:S05]  /*0030*/  @P0 EXIT ;  /* 0x000000000000094d */ /* 0x000fea0003800000 */
[----:B------:R-:W0:Y:S01]  /*0040*/  LDC.64 R2, c[0x0][0x380] ;  /* 0x0000e000ff027b82 */ /* 0x000e220000000a00 */
[----:B------:R-:W0:Y:S01]  /*0050*/  LDCU.64 UR6, c[0x0][0x358] ;  /* 0x00006b00ff0677ac */ /* 0x000e220008000a00 */
[----:B------:R-:W1:Y:S06]  /*0060*/  S2R R6, SR_CTAID.X ;  /* 0x0000000000067919 */ /* 0x000e6c0000002500 */
[----:B------:R-:W2:Y:S08]  /*0070*/  LDC.64 R8, c[0x0][0x390] ;  /* 0x0000e400ff087b82 */ /* 0x000eb00000000a00 */
[----:B------:R-:W3:Y:S01]  /*0080*/  LDC.64 R10, c[0x0][0x388] ;  /* 0x0000e200ff0a7b82 */ /* 0x000ee20000000a00 */
[----:B0-----:R-:W4:Y:S02]  /*0090*/  LDG.E.64 R4, desc[UR6][R2.64+0x10] ;  /* 0x0000100602047981 */ /* 0x001f24000c1e1b00 */
[----:B----4-:R-:W-:-:S06]  /*00a0*/  IMAD.WIDE.U32 R16, R0, 0x8, R4 ;  /* 0x0000000800107825 */ /* 0x010fcc00078e0004 */
[----:B------:R-:W4:Y:S01]  /*00b0*/  LDG.E.64 R16, desc[UR6][R16.64] ;  /* 0x0000000610107981 */ /* 0x000f22000c1e1b00 */
[C---:B-1----:R-:W-:Y:S01]  /*00c0*/  IMAD.SHL.U32 R7, R6.reuse, 0x80, RZ ;  /* 0x0000008006077824 */ /* 0x042fe200078e00ff */
[----:B------:R-:W-:Y:S01]  /*00d0*/  UMOV UR4, URZ ;  /* 0x000000ff00047c82 */ /* 0x000fe20008000000 */
[----:B------:R-:W-:Y:S02]  /*00e0*/  IMAD R15, R6, 0x310, RZ ;  /* 0x00000310060f7824 */ /* 0x000fe400078e02ff */
[----:B------:R-:W-:Y:S02]  /*00f0*/  IMAD.IADD R13, R7, 0x1, R0 ;  /* 0x00000001070d7824 */ /* 0x000fe400078e0200 */
[----:B---3--:R-:W-:-:S04]  /*0100*/  IMAD.WIDE.U32 R10, R15, 0x8, R10 ;  /* 0x000000080f0a7825 */ /* 0x008fc800078e000a */
[----:B--2---:R-:W-:Y:S01]  /*0110*/  IMAD.WIDE.U32 R4, R13, 0x8, R8 ;  /* 0x000000080d047825 */ /* 0x004fe200078e0008 */
[----:B------:R-:W-:-:S03]  /*0120*/  IADD3 R18, P0, PT, R10, 0x20, RZ ;  /* 0x000000200a127810 */ /* 0x000fc60007f1e0ff */
[----:B------:R-:W-:-:S04]  /*0130*/  IMAD.WIDE.U32 R14, R0, 0x1880, RZ ;  /* 0x00001880000e7825 */ /* 0x000fc800078e00ff */
[----:B------:R-:W-:Y:S01]  /*0140*/  IMAD.X R19, RZ, RZ, R11, P0 ;  /* 0x000000ffff137224 */ /* 0x000fe200000e060b */
[----:B------:R-:W-:Y:S01]  /*0150*/  LOP3.LUT R12, R14, 0x20, RZ, 0xfc, !PT ;  /* 0x000000200e0c7812 */ /* 0x000fe200078efcff */
[----:B----4-:R0:W-:Y:S06]  /*0160*/  STG.E.64 desc[UR6][R4.64], R16 ;  /* 0x0000001004007986 */ /* 0x0101ec000c101b06 */
.L_x_14:
[----:B--2---:R-:W2:Y:S02]  /*0170*/  LDG.E.64 R10, desc[UR6][R2.64] ;  /* 0x00000006020a7981 */ /* 0x004ea4000c1e1b00 */
[----:B--2---:R-:W-:Y:S01]  /*0180*/  IADD3 R20, P0, PT, R10, R12, RZ ;  /* 0x0000000c0a147210 */ /* 0x004fe20007f1e0ff */
[----:B------:R-:W-:-:S04]  /*0190*/  IMAD.MOV.U32 R10, RZ, RZ, R18 ;  /* 0x000000ffff0a7224 */ /* 0x000fc800078e0012 */
[----:B------:R-:W-:Y:S02]  /*01a0*/  IMAD.X R21, R11, 0x1, R15, P0 ;  /* 0x000000010b157824 */ /* 0x000fe400000e060f */
[----:B------:R-:W-:-:S04]  /*01b0*/  IMAD.MOV.U32 R11, RZ, RZ, R19 ;  /* 0x000000ffff0b7224 */ /* 0x000fc800078e0013 */
[----:B------:R-:W0:Y:S04]  /*01c0*/  LDG.E.64 R20, desc[UR6][R20.64+-0x20] ;  /* 0xffffe00614147981 */ /* 0x000e28000c1e1b00 */
[----:B------:R-:W0:Y:S02]  /*01d0*/  LDG.E.64 R18, desc[UR6][R10.64+-0x20] ;  /* 0xffffe0060a127981 */ /* 0x000e24000c1e1b00 */
[----:B0-----:R-:W-:-:S07]  /*01e0*/  DFMA R16, R20, R18, R16 ;  /* 0x000000121410722b */ /* 0x001fce0000000010 */
[----:B------:R0:W-:Y:S04]  /*01f0*/  STG.E.64 desc[UR6][R4.64], R16 ;  /* 0x0000001004007986 */ /* 0x0001e8000c101b06 */
[----:B------:R-:W2:Y:S04]  /*0200*/  LDG.E.64 R18, desc[UR6][R2.64] ;  /* 0x0000000602127981 */ /* 0x000ea8000c1e1b00 */
[----:B------:R-:W3:Y:S01]  /*0210*/  LDG.E.64 R22, desc[UR6][R10.64+-0x18] ;  /* 0xffffe8060a167981 */ /* 0x000ee2000c1e1b00 */
[----:B--2---:R-:W-:-:S05]  /*0220*/  IADD3 R24, P0, PT, R18, R12, RZ ;  /* 0x0000000c12187210 */ /* 0x004fca0007f1e0ff */
[----:B------:R-:W-:-:S05]  /*0230*/  IMAD.X R25, R19, 0x1, R15, P0 ;  /* 0x0000000113197824 */ /* 0x000fca00000e060f */
[----:B------:R-:W3:Y:S02]  /*0240*/  LDG.E.64 R18, desc[UR6][R24.64+-0x18] ;  /* 0xffffe80618127981 */ /* 0x000ee4000c1e1b00 */
[----:B---3--:R-:W-:-:S07]  /*0250*/  DFMA R18, R18, R22, R16 ;  /* 0x000000161212722b */ /* 0x008fce0000000010 */
[----:B------:R1:W-:Y:S04]  /*0260*/  STG.E.64 desc[UR6][R4.64], R18 ;  /* 0x0000001204007986 */ /* 0x0003e8000c101b06 */
[----:B------:R-:W2:Y:S04]  /*0270*/  LDG.E.64 R22, desc[UR6][R2.64] ;  /* 0x0000000602167981 */ /* 0x000ea8000c1e1b00 */
[----:B------:R-:W3:Y:S01]  /*0280*/  LDG.E.64 R20, desc[UR6][R10.64+-0x10] ;  /* 0xfffff0060a147981 */ /* 0x000ee2000c1e1b00 */
[----:B--2---:R-:W-:-:S05]  /*0290*/  IADD3 R22, P0, PT, R22, R12, RZ ;  /* 0x0000000c16167210 */ /* 0x004fca0007f1e0ff */
[----:B------:R-:W-:-:S05]  /*02a0*/  IMAD.X R23, R23, 0x1, R15, P0 ;  /* 0x0000000117177824 */ /* 0x000fca00000e060f */
[----:B0-----:R-:W3:Y:S02]  /*02b0*/  LDG.E.64 R16, desc[UR6][R22.64+-0x10] ;  /* 0xfffff00616107981 */ /* 0x001ee4000c1e1b00 */
[----:B---3--:R-:W-:-:S07]  /*02c0*/  DFMA R16, R16, R20, R18 ;  /* 0x000000141010722b */ /* 0x008fce0000000012 */
[----:B------:R0:W-:Y:S04]  /*02d0*/  STG.E.64 desc[UR6][R4.64], R16 ;  /* 0x0000001004007986 */ /* 0x0001e8000c101b06 */
[----:B------:R-:W2:Y:S02]  /*02e0*/  LDG.E.64 R20, desc[UR6][R2.64] ;  /* 0x0000000602147981 */ /* 0x000ea4000c1e1b00 */
[----:B--2---:R-:W-:-:S05]  /*02f0*/  IADD3 R24, P0, PT, R20, R12, RZ ;  /* 0x0000000c14187210 */ /* 0x004fca0007f1e0ff */
[----:B------:R-:W-:Y:S02]  /*0300*/  IMAD.X R25, R21, 0x1, R15, P0 ;  /* 0x0000000115197824 */ /* 0x000fe400000e060f */
[----:B------:R-:W2:Y:S04]  /*0310*/  LDG.E.64 R20, desc[UR6][R10.64+-0x8] ;  /* 0xfffff8060a147981 */ /* 0x000ea8000c1e1b00 */
[----:B-1----:R-:W2:Y:S02]  /*0320*/  LDG.E.64 R18, desc[UR6][R24.64+-0x8] ;  /* 0xfffff80618127981 */ /* 0x002ea4000c1e1b00 */
[----:B--2---:R-:W-:-:S07]  /*0330*/  DFMA R18, R18, R20, R16 ;  /* 0x000000141212722b */ /* 0x004fce0000000010 */
[----:B------:R1:W-:Y:S04]  /*0340*/  STG.E.64 desc[UR6][R4.64], R18 ;  /* 0x0000001204007986 */ /* 0x0003e8000c101b06 */
[----:B------:R-:W2:Y:S02]  /*0350*/  LDG.E.64 R20, desc[UR6][R2.64] ;  /* 0x0000000602147981 */ /* 0x000ea4000c1e1b00 */
[----:B--2---:R-:W-:-:S05]  /*0360*/  IADD3 R22, P0, PT, R20, R12, RZ ;  /* 0x0000000c14167210 */ /* 0x004fca0007f1e0ff */
[----:B------:R-:W-:Y:S02]  /*0370*/  IMAD.X R23, R21, 0x1, R15, P0 ;  /* 0x0000000115177824 */ /* 0x000fe400000e060f */
[----:B------:R-:W2:Y:S04]  /*0380*/  LDG.E.64 R20, desc[UR6][R10.64] ;  /* 0x000000060a147981 */ /* 0x000ea8000c1e1b00 */
[----:B0-----:R-:W2:Y:S02]  /*0390*/  LDG.E.64 R16, desc[UR6][R22.64] ;  /* 0x0000000616107981 */ /* 0x001ea4000c1e1b00 */
[----:B--2---:R-:W-:-:S07]  /*03a0*/  DFMA R16, R16, R20, R18 ;  /* 0x000000141010722b */ /* 0x004fce0000000012 */
        /* <DEDUP_REMOVED lines=64> */
[----:B------:R-:W2:Y:S04]  /*07b0*/  LDG.E.64 R20, desc[UR6][R2.64] ;  /* 0x0000000602147981 */ /* 0x000ea8000c1e1b00 */
[----:B0-----:R-:W3:Y:S01]  /*07c0*/  LDG.E.64 R16, desc[UR6][R10.64+0x50] ;  /* 0x000050060a107981 */ /* 0x001ee2000c1e1b00 */
[----:B--2---:R-:W-:-:S05]  /*07d0*/  IADD3 R22, P0, PT, R20, R12, RZ ;  /* 0x0000000c14167210 */ /* 0x004fca0007f1e0ff */
[----:B------:R-:W-:-:S05]  /*07e0*/  IMAD.X R23, R21, 0x1, R15, P0 ;  /* 0x0000000115177824 */ /* 0x000fca00000e060f */
[----:B------:R-:W3:Y:S02]  /*07f0*/  LDG.E.64 R20, desc[UR6][R22.64+0x50] ;  /* 0x0000500616147981 */ /* 0x000ee4000c1e1b00 */
[----:B---3--:R-:W-:-:S07]  /*0800*/  DFMA R20, R20, R16, R18 ;  /* 0x000000101414722b */ /* 0x008fce0000000012 */
[----:B------:R2:W-:Y:S04]  /*0810*/  STG.E.64 desc[UR6][R4.64], R20 ;  /* 0x0000001404007986 */ /* 0x0005e8000c101b06 */
[----:B------:R-:W3:Y:S04]  /*0820*/  LDG.E.64 R16, desc[UR6][R2.64] ;  /* 0x0000000602107981 */ /* 0x000ee8000c1e1b00 */
[----:B-1----:R-:W4:Y:S01]  /*0830*/  LDG.E.64 R18, desc[UR6][R10.64+0x58] ;  /* 0x000058060a127981 */ /* 0x002f22000c1e1b00 */
[----:B---3--:R-:W-:-:S05]  /*0840*/  IADD3 R24, P0, PT, R16, R12, RZ ;  /* 0x0000000c10187210 */ /* 0x008fca0007f1e0ff */
[----:B------:R-:W-:-:S05]  /*0850*/  IMAD.X R25, R17, 0x1, R15, P0 ;  /* 0x0000000111197824 */ /* 0x000fca00000e060f */
[----:B------:R-:W4:Y:S01]  /*0860*/  LDG.E.64 R16, desc[UR6][R24.64+0x58] ;  /* 0x0000580618107981 */ /* 0x000f22000c1e1b00 */
[----:B------:R-:W-:-:S04]  /*0870*/  UIADD3 UR4, UPT, UPT, UR4, 0x10, URZ ;  /* 0x0000001004047890 */ /* 0x000fc8000fffe0ff */
[----:B------:R-:W-:Y:S01]  /*0880*/  UISETP.NE.AND UP0, UPT, UR4, 0x310, UPT ;  /* 0x000003100400788c */ /* 0x000fe2000bf05270 */
[----:B------:R-:W-:-:S05]  /*0890*/  IADD3 R12, P0, PT, R12, 0x80, RZ ;  /* 0x000000800c0c7810 */ /* 0x000fca0007f1e0ff */
[----:B------:R-:W-:Y:S01]  /*08a0*/  IMAD.X R15, RZ, RZ, R15, P0 ;  /* 0x000000ffff0f7224 */ /* 0x000fe200000e060f */
[----:B----4-:R-:W-:-:S07]  /*08b0*/  DFMA R16, R16, R18, R20 ;  /* 0x000000121010722b */ /* 0x010fce0000000014 */
[----:B------:R2:W-:Y:S01]  /*08c0*/  STG.E.64 desc[UR6][R4.64], R16 ;  /* 0x0000001004007986 */ /* 0x0005e2000c101b06 */
[----:B------:R-:W-:-:S05]  /*08d0*/  IADD3 R18, P1, PT, R10, 0x80, RZ ;  /* 0x000000800a127810 */ /* 0x000fca0007f3e0ff */
[----:B------:R-:W-:Y:S01]  /*08e0*/  IMAD.X R19, RZ, RZ, R11, P1 ;  /* 0x000000ffff137224 */ /* 0x000fe200008e060b */
[----:B------:R-:W-:Y:S07]  /*08f0*/  BRA.U UP0, `(.L_x_14) ;  /* 0xfffffff9001c7547 */ /* 0x000fee000b83ffff */
[----:B------:R-:W-:Y:S01]  /*0900*/  DSETP.GEU.AND P0, PT, R16, RZ, PT ;  /* 0x000000ff1000722a */ /* 0x000fe20003f0e000 */
[----:B------:R-:W-:-:S13]  /*0910*/  ISETP.GT.U32.AND P1, PT, R0, 0x9, PT ;  /* 0x000000090000780c */ /* 0x000fda0003f24070 */
[----:B------:R0:W-:Y:S01]  /*0920*/  @!P0 STG.E.64 desc[UR6][R4.64], RZ ;  /* 0x000000ff04008986 */ /* 0x0001e2000c101b06 */
[----:B------:R-:W-:Y:S05]  /*0930*/  @P1 EXIT ;  /* 0x000000000000194d */ /* 0x000fea0003800000 */
[----:B0-2---:R-:W2:Y:S01]  /*0940*/  LDG.E.64 R4, desc[UR6][R2.64+0x18] ;  /* 0x0000180602047981 */ /* 0x005ea2000c1e1b00 */
[----:B------:R-:W0:Y:S01]  /*0950*/  LDC.64 R14, c[0x0][0x398] ;  /* 0x0000e600ff0e7b82 */ /* 0x000e220000000a00 */
[----:B--2---:R-:W-:-:S06]  /*0960*/  IMAD.WIDE.U32 R10, R0, 0x8, R4 ;  /* 0x00000008000a7825 */ /* 0x004fcc00078e0004 */
[----:B------:R-:W2:Y:S01]  /*0970*/  LDG.E.64 R10, desc[UR6][R10.64] ;  /* 0x000000060a0a7981 */ /* 0x000ea2000c1e1b00 */
[----:B------:R-:W-:Y:S01]  /*0980*/  IMAD R5, R6, -0x76, R13 ;  /* 0xffffff8a06057824 */ /* 0x000fe200078e020d */
[----:B------:R-:W-:Y:S01]  /*0990*/  UMOV UR4, URZ ;  /* 0x000000ff00047c82 */ /* 0x000fe20008000000 */
[----:B------:R-:W-:-:S04]  /*09a0*/  IMAD.WIDE.U32 R8, R7, 0x8, R8 ;  /* 0x0000000807087825 */ /* 0x000fc800078e0008 */
[----:B0-----:R-:W-:Y:S01]  /*09b0*/  IMAD.WIDE.U32 R4, R5, 0x8, R14 ;  /* 0x0000000805047825 */ /* 0x001fe200078e000e */
[----:B------:R-:W-:-:S03]  /*09c0*/  IADD3 R16, P0, PT, R8, 0x20, RZ ;  /* 0x0000002008107810 */ /* 0x000fc60007f1e0ff */
[----:B------:R-:W-:-:S04]  /*09d0*/  IMAD.WIDE.U32 R12, R0, 0x400, RZ ;  /* 0x00000400000c7825 */ /* 0x000fc800078e00ff */
[----:B------:R-:W-:Y:S01]  /*09e0*/  IMAD.X R17, RZ, RZ, R9, P0 ;  /* 0x000000ffff117224 */ /* 0x000fe200000e0609 */
[----:B------:R-:W-:Y:S01]  /*09f0*/  LOP3.LUT R7, R12, 0x20, RZ, 0xfc, !PT ;  /* 0x000000200c077812 */ /* 0x000fe200078efcff */
[----:B--2---:R0:W-:Y:S06]  /*0a00*/  STG.E.64 desc[UR6][R4.64], R10 ;  /* 0x0000000a04007986 */ /* 0x0041ec000c101b06 */
.L_x_15:
[----:B------:R-:W2:Y:S02]  /*0a10*/  LDG.E.64 R8, desc[UR6][R2.64+0x8] ;  /* 0x0000080602087981 */ /* 0x000ea4000c1e1b00 */
[----:B--2---:R-:W-:Y:S01]  /*0a20*/  IADD3 R20, P0, PT, R8, R7, RZ ;  /* 0x0000000708147210 */ /* 0x004fe20007f1e0ff */
[----:B------:R-:W-:-:S04]  /*0a30*/  IMAD.MOV.U32 R8, RZ, RZ, R16 ;  /* 0x000000ffff087224 */ /* 0x000fc800078e0010 */
[----:B------:R-:W-:Y:S02]  /*0a40*/  IMAD.X R21, R9, 0x1, R13, P0 ;  /* 0x0000000109157824 */ /* 0x000fe400000e060d */
[----:B------:R-:W-:-:S03]  /*0a50*/  IMAD.MOV.U32 R9, RZ, RZ, R17 ;  /* 0x000000ffff097224 */ /* 0x000fc600078e0011 */
[----:B------:R-:W2:Y:S04]  /*0a60*/  LDG.E.64 R16, desc[UR6][R20.64+-0x20] ;  /* 0xffffe00614107981 */ /* 0x000ea8000c1e1b00 */
[----:B-1----:R-:W2:Y:S02]  /*0a70*/  LDG.E.64 R18, desc[UR6][R8.64+-0x20] ;  /* 0xffffe00608127981 */ /* 0x002ea4000c1e1b00 */
[----:B--2---:R-:W-:-:S07]  /*0a80*/  DFMA R16, R16, R18, R10 ;  /* 0x000000121010722b */ /* 0x004fce000000000a */
[----:B------:R1:W-:Y:S04]  /*0a90*/  STG.E.64 desc[UR6][R4.64], R16 ;  /* 0x0000001004007986 */ /* 0x0003e8000c101b06 */
[----:B0-----:R-:W2:Y:S04]  /*0aa0*/  LDG.E.64 R10, desc[UR6][R2.64+0x8] ;  /* 0x00000806020a7981 */ /* 0x001ea8000c1e1b00 */
[----:B------:R-:W3:Y:S01]  /*0ab0*/  LDG.E.64 R18, desc[UR6][R8.64+-0x18] ;  /* 0xffffe80608127981 */ /* 0x000ee2000c1e1b00 */
[----:B--2---:R-:W-:-:S05]  /*0ac0*/  IADD3 R22, P0, PT, R10, R7, RZ ;  /* 0x000000070a167210 */ /* 0x004fca0007f1e0ff */
[----:B------:R-:W-:-:S05]  /*0ad0*/  IMAD.X R23, R11, 0x1, R13, P0 ;  /* 0x000000010b177824 */ /* 0x000fca00000e060d */
[----:B------:R-:W3:Y:S02]  /*0ae0*/  LDG.E.64 R10, desc[UR6][R22.64+-0x18] ;  /* 0xffffe806160a7981 */ /* 0x000ee4000c1e1b00 */
        /* <DEDUP_REMOVED lines=143> */
[----:B--2---:R-:W-:-:S04]  /*13e0*/  IADD3 R20, P0, PT, R18, R7, RZ ;  /* 0x0000000712147210 */ /* 0x004fc80007f1e0ff */
[----:B------:R-:W-:Y:S02]  /*13f0*/  IADD3.X R21, PT, PT, R19, R13, RZ, P0, !PT ;  /* 0x0000000d13157210 */ /* 0x000fe400007fe4ff */
        /* <DEDUP_REMOVED lines=11> */
[----:B------:R-:W2:Y:S04]  /*14b0*/  LDG.E.64 R10, desc[UR6][R2.64+0x8] ;  /* 0x00000806020a7981 */ /* 0x000ea8000c1e1b00 */
[----:B-1----:R-:W3:Y:S01]  /*14c0*/  LDG.E.64 R16, desc[UR6][R8.64+0xa0] ;  /* 0x0000a00608107981 */ /* 0x002ee2000c1e1b00 */
[----:B--2---:R-:W-:-:S05]  /*14d0*/  IADD3 R20, P0, PT, R10, R7, RZ ;  /* 0x000000070a147210 */ /* 0x004fca0007f1e0ff */
[----:B------:R-:W-:-:S05]  /*14e0*/  IMAD.X R21, R11, 0x1, R13, P0 ;  /* 0x000000010b157824 */ /* 0x000fca00000e060d */
[----:B------:R-:W3:Y:S02]  /*14f0*/  LDG.E.64 R10, desc[UR6][R20.64+0xa0] ;  /* 0x0000a006140a7981 */ /* 0x000ee4000c1e1b00 */
[----:B---3--:R-:W-:-:S07]  /*1500*/  DFMA R10, R10, R16, R18 ;  /* 0x000000100a0a722b */ /* 0x008fce0000000012 */
        /* <DEDUP_REMOVED lines=47> */
[----:B------:R-:W3:Y:S01]  /*1800*/  LDG.E.64 R10, desc[UR6][R22.64+0xd8] ;  /* 0x0000d806160a7981 */ /* 0x000ee2000c1e1b00 */
[----:B------:R-:W-:-:S04]  /*1810*/  UIADD3 UR4, UPT, UPT, UR4, 0x20, URZ ;  /* 0x0000002004047890 */ /* 0x000fc8000fffe0ff */
[----:B------:R-:W-:Y:S01]  /*1820*/  UISETP.NE.AND UP0, UPT, UR4, 0x80, UPT ;  /* 0x000000800400788c */ /* 0x000fe2000bf05270 */
[----:B------:R-:W-:-:S05]  /*1830*/  IADD3 R7, P0, PT, R7, 0x100, RZ ;  /* 0x0000010007077810 */ /* 0x000fca0007f1e0ff */
[----:B------:R-:W-:Y:S01]  /*1840*/  IMAD.X R13, RZ, RZ, R13, P0 ;  /* 0x000000ffff0d7224 */ /* 0x000fe200000e060d */
[----:B---3--:R-:W-:-:S07]  /*1850*/  DFMA R10, R10, R16, R18 ;  /* 0x000000100a0a722b */ /* 0x008fce0000000012 */
[----:B------:R1:W-:Y:S01]  /*1860*/  STG.E.64 desc[UR6][R4.64], R10 ;  /* 0x0000000a04007986 */ /* 0x0003e2000c101b06 */
[----:B------:R-:W-:-:S05]  /*1870*/  IADD3 R16, P1, PT, R8, 0x100, RZ ;  /* 0x0000010008107810 */ /* 0x000fca0007f3e0ff */
[----:B------:R-:W-:Y:S01]  /*1880*/  IMAD.X R17, RZ, RZ, R9, P1 ;  /* 0x000000ffff117224 */ /* 0x000fe200008e0609 */
[----:B------:R-:W-:Y:S07]  /*1890*/  BRA.U UP0, `(.L_x_15) ;  /* 0xfffffff1005c7547 */ /* 0x000fee000b83ffff */
[----:B------:R-:W-:Y:S01]  /*18a0*/  IMAD.MOV.U32 R2, RZ, RZ, 0x652b82fe ;  /* 0x652b82feff027424 */ /* 0x000fe200078e00ff */
[----:B------:R-:W-:Y:S01]  /*18b0*/  UMOV UR4, 0xfefa39ef ;  /* 0xfefa39ef00047882 */ /* 0x000fe20000000000 */
[----:B------:R-:W-:Y:S01]  /*18c0*/  IMAD.MOV.U32 R3, RZ, RZ, 0x3ff71547 ;  /* 0x3ff71547ff037424 */ /* 0x000fe200078e00ff */
[----:B------:R-:W-:Y:S01]  /*18d0*/  UMOV UR5, 0x3fe62e42 ;  /* 0x3fe62e4200057882 */ /* 0x000fe20000000000 */
[----:B------:R-:W-:Y:S01]  /*18e0*/  FSETP.GEU.AND P0, PT, |R11|, 4.1917929649353027344, PT ;  /* 0x4086232b0b00780b */ /* 0x000fe20003f0e200 */
[----:B------:R-:W-:Y:S01]  /*18f0*/  BSSY.RECONVERGENT B0, `(.L_x_16) ;  /* 0x0000037000007945 */ /* 0x000fe20003800200 */
[----:B------:R-:W-:Y:S02]  /*1900*/  ISETP.NE.AND P2, PT, R0, RZ, PT ;  /* 0x000000ff0000720c */ /* 0x000fe40003f45270 */
[----:B------:R-:W-:-:S08]  /*1910*/  DFMA R2, R10, R2, 6.75539944105574400000e+15 ;  /* 0x433800000a02742b */ /* 0x000fd00000000002 */
[----:B------:R-:W-:-:S08]  /*1920*/  DADD R8, R2, -6.75539944105574400000e+15 ;  /* 0xc338000002087429 */ /* 0x000fd00000000000 */
[----:B------:R-:W-:Y:S01]  /*1930*/  DFMA R12, R8, -UR4, R10 ;  /* 0x80000004080c7c2b */ /* 0x000fe2000800000a */
[----:B------:R-:W-:Y:S01]  /*1940*/  UMOV UR4, 0x3b39803f ;  /* 0x3b39803f00047882 */ /* 0x000fe20000000000 */
[----:B------:R-:W-:-:S06]  /*1950*/  UMOV UR5, 0x3c7abc9e ;  /* 0x3c7abc9e00057882 */ /* 0x000fcc0000000000 */
[----:B------:R-:W-:Y:S01]  /*1960*/  DFMA R8, R8, -UR4, R12 ;  /* 0x8000000408087c2b */ /* 0x000fe2000800000c */
[----:B------:R-:W-:Y:S01]  /*1970*/  UMOV UR4, 0x69ce2bdf ;  /* 0x69ce2bdf00047882 */ /* 0x000fe20000000000 */
[----:B------:R-:W-:Y:S01]  /*1980*/  IMAD.MOV.U32 R12, RZ, RZ, -0x35dec16 ;  /* 0xfca213eaff0c7424 */ /* 0x000fe200078e00ff */
[----:B------:R-:W-:Y:S01]  /*1990*/  UMOV UR5, 0x3e5ade15 ;  /* 0x3e5ade1500057882 */ /* 0x000fe20000000000 */
[----:B------:R-:W-:-:S06]  /*19a0*/  IMAD.MOV.U32 R13, RZ, RZ, 0x3e928af3 ;  /* 0x3e928af3ff0d7424 */ /* 0x000fcc00078e00ff */
[----:B------:R-:W-:Y:S01]  /*19b0*/  DFMA R12, R8, UR4, R12 ;  /* 0x00000004080c7c2b */ /* 0x000fe2000800000c */
[----:B------:R-:W-:Y:S01]  /*19c0*/  UMOV UR4, 0x62401315 ;  /* 0x6240131500047882 */ /* 0x000fe20000000000 */
[----:B------:R-:W-:-:S06]  /*19d0*/  UMOV UR5, 0x3ec71dee ;  /* 0x3ec71dee00057882 */ /* 0x000fcc0000000000 */
[----:B------:R-:W-:Y:S01]  /*19e0*/  DFMA R12, R8, R12, UR4 ;  /* 0x00000004080c7e2b */ /* 0x000fe2000800000c */
        /* <DEDUP_REMOVED lines=20> */
[----:B------:R-:W-:-:S08]  /*1b30*/  DFMA R12, R8, R12, UR4 ;  /* 0x00000004080c7e2b */ /* 0x000fd0000800000c */
[----:B------:R-:W-:-:S08]  /*1b40*/  DFMA R12, R8, R12, 1 ;  /* 0x3ff00000080c742b */ /* 0x000fd0000000000c */
[----:B------:R-:W-:-:S10]  /*1b50*/  DFMA R12, R8, R12, 1 ;  /* 0x3ff00000080c742b */ /* 0x000fd4000000000c */
[----:B------:R-:W-:Y:S02]  /*1b60*/  IMAD R9, R2, 0x100000, R13 ;  /* 0x0010000002097824 */ /* 0x000fe400078e020d */
[----:B------:R-:W-:Y:S01]  /*1b70*/  IMAD.MOV.U32 R8, RZ, RZ, R12 ;  /* 0x000000ffff087224 */ /* 0x000fe200078e000c */
[----:B------:R-:W-:Y:S06]  /*1b80*/  @!P0 BRA `(.L_x_17) ;  /* 0x0000000000348947 */ /* 0x000fec0003800000 */
[----:B------:R-:W-:Y:S01]  /*1b90*/  FSETP.GEU.AND P1, PT, |R11|, 4.2275390625, PT ;  /* 0x408748000b00780b */ /* 0x000fe20003f2e200 */
[C---:B------:R-:W-:Y:S02]  /*1ba0*/  DADD R8, R10.reuse, +INF ;  /* 0x7ff000000a087429 */ /* 0x040fe40000000000 */
[----:B------:R-:W-:-:S08]  /*1bb0*/  DSETP.GEU.AND P0, PT, R10, RZ, PT ;  /* 0x000000ff0a00722a */ /* 0x000fd00003f0e000 */
[----:B------:R-:W-:Y:S02]  /*1bc0*/  FSEL R8, R8, RZ, P0 ;  /* 0x000000ff08087208 */ /* 0x000fe40000000000 */
[----:B------:R-:W-:Y:S01]  /*1bd0*/  @!P1 LEA.HI R0, R2, R2, RZ, 0x1 ;  /* 0x0000000202009211 */ /* 0x000fe200078f08ff */
[----:B-1----:R-:W-:Y:S01]  /*1be0*/  @!P1 IMAD.MOV.U32 R10, RZ, RZ, RZ ;  /* 0x000000ffff0a9224 */ /* 0x002fe200078e00ff */
[----:B------:R-:W-:Y:S02]  /*1bf0*/  FSEL R9, R9, RZ, P0 ;  /* 0x000000ff09097208 */ /* 0x000fe40000000000 */
[----:B------:R-:W-:-:S05]  /*1c00*/  @!P1 SHF.R.S32.HI R3, RZ, 0x1, R0 ;  /* 0x00000001ff039819 */ /* 0x000fca0000011400 */
[----:B------:R-:W-:Y:S02]  /*1c10*/  @!P1 IMAD.IADD R2, R2, 0x1, -R3 ;  /* 0x0000000102029824 */ /* 0x000fe400078e0a03 */
[----:B------:R-:W-:-:S03]  /*1c20*/  @!P1 IMAD R3, R3, 0x100000, R13 ;  /* 0x0010000003039824 */ /* 0x000fc600078e020d */
[----:B------:R-:W-:Y:S01]  /*1c30*/  @!P1 LEA R11, R2, 0x3ff00000, 0x14 ;  /* 0x3ff00000020b9811 */ /* 0x000fe200078ea0ff */
[----:B------:R-:W-:-:S06]  /*1c40*/  @!P1 IMAD.MOV.U32 R2, RZ, RZ, R12 ;  /* 0x000000ffff029224 */ /* 0x000fcc00078e000c */
[----:B------:R-:W-:-:S11]  /*1c50*/  @!P1 DMUL R8, R2, R10 ;  /* 0x0000000a02089228 */ /* 0x000fd60000000000 */
.L_x_17:
[----:B------:R-:W-:Y:S05]  /*1c60*/  BSYNC.RECONVERGENT B0 ;  /* 0x0000000000007941 */ /* 0x000fea0003800200 */
.L_x_16:
[----:B------:R0:W-:Y:S01]  /*1c70*/  STG.E.64 desc[UR6][R4.64], R8 ;  /* 0x0000000804007986 */ /* 0x0001e2000c101b06 */
[----:B------:R-:W-:Y:S04]  /*1c80*/  BSSY.RECONVERGENT B0, `(.L_x_18) ;  /* 0x000001c000007945 */ /* 0x000fe80003800200 */
[----:B------:R-:W-:Y:S05]  /*1c90*/  @P2 BRA `(.L_x_19) ;  /* 0x0000000000682947 */ /* 0x000fea0003800000 */
[----:B-1----:R-:W-:-:S04]  /*1ca0*/  IMAD R19, R6, 0xa, RZ ;  /* 0x0000000a06137824 */ /* 0x002fc800078e02ff */
[----:B------:R-:W-:-:S05]  /*1cb0*/  IMAD.WIDE.U32 R18, R19, 0x8, R14 ;  /* 0x0000000813127825 */ /* 0x000fca00078e000e */
[----:B------:R-:W2:Y:S04]  /*1cc0*/  LDG.E.64 R20, desc[UR6][R18.64] ;  /* 0x0000000612147981 */ /* 0x000ea8000c1e1b00 */
[----:B------:R-:W3:Y:S04]  /*1cd0*/  LDG.E.64 R22, desc[UR6][R18.64+0x8] ;  /* 0x0000080612167981 */ /* 0x000ee8000c1e1b00 */
[----:B------:R-:W4:Y:S04]  /*1ce0*/  LDG.E.64 R24, desc[UR6][R18.64+0x10] ;  /* 0x0000100612187981 */ /* 0x000f28000c1e1b00 */
[----:B------:R-:W5:Y:S04]  /*1cf0*/  LDG.E.64 R14, desc[UR6][R18.64+0x18] ;  /* 0x00001806120e7981 */ /* 0x000f68000c1e1b00 */
[----:B------:R-:W5:Y:S04]  /*1d00*/  LDG.E.64 R12, desc[UR6][R18.64+0x20] ;  /* 0x00002006120c7981 */ /* 0x000f68000c1e1b00 */
[----:B------:R-:W5:Y:S04]  /*1d10*/  LDG.E.64 R10, desc[UR6][R18.64+0x28] ;  /* 0x00002806120a7981 */ /* 0x000f68000c1e1b00 */
[----:B0-----:R-:W5:Y:S04]  /*1d20*/  LDG.E.64 R8, desc[UR6][R18.64+0x30] ;  /* 0x0000300612087981 */ /* 0x001f68000c1e1b00 */
[----:B------:R-:W5:Y:S04]  /*1d30*/  LDG.E.64 R6, desc[UR6][R18.64+0x38] ;  /* 0x0000380612067981 */ /* 0x000f68000c1e1b00 */
[----:B------:R-:W5:Y:S04]  /*1d40*/  LDG.E.64 R2, desc[UR6][R18.64+0x40] ;  /* 0x0000400612027981 */ /* 0x000f68000c1e1b00 */
[----:B------:R-:W5:Y:S01]  /*1d50*/  LDG.E.64 R16, desc[UR6][R18.64+0x48] ;  /* 0x0000480612107981 */ /* 0x000f62000c1e1b00 */
[----:B------:R-:W0:Y:S01]  /*1d60*/  S2UR UR5, SR_CgaCtaId ;  /* 0x00000000000579c3 */ /* 0x000e220000008800 */
[----:B------:R-:W-:-:S02]  /*1d70*/  UMOV UR4, 0x400 ;  /* 0x0000040000047882 */ /* 0x000fc40000000000 */
[----:B0-----:R-:W-:Y:S01]  /*1d80*/  ULEA UR4, UR5, UR4, 0x18 ;  /* 0x0000000405047291 */ /* 0x001fe2000f8ec0ff */
[----:B--2---:R-:W-:-:S08]  /*1d90*/  DADD R20, RZ, R20 ;  /* 0x00000000ff147229 */ /* 0x004fd00000000014 */
[----:B---3--:R-:W-:-:S08]  /*1da0*/  DADD R20, R20, R22 ;  /* 0x0000000014147229 */ /* 0x008fd00000000016 */
[----:B----4-:R-:W-:-:S08]  /*1db0*/  DADD R20, R20, R24 ;  /* 0x0000000014147229 */ /* 0x010fd00000000018 */
[----:B-----5:R-:W-:-:S08]  /*1dc0*/  DADD R14, R20, R14 ;  /* 0x00000000140e7229 */ /* 0x020fd0000000000e */
[----:B------:R-:W-:-:S08]  /*1dd0*/  DADD R12, R14, R12 ;  /* 0x000000000e0c7229 */ /* 0x000fd0000000000c */
[----:B------:R-:W-:-:S08]  /*1de0*/  DADD R10, R12, R10 ;  /* 0x000000000c0a7229 */ /* 0x000fd0000000000a */
[----:B------:R-:W-:-:S08]  /*1df0*/  DADD R8, R10, R8 ;  /* 0x000000000a087229 */ /* 0x000fd00000000008 */
[----:B------:R-:W-:-:S08]  /*1e00*/  DADD R6, R8, R6 ;  /* 0x0000000008067229 */ /* 0x000fd00000000006 */
[----:B------:R-:W-:-:S08]  /*1e10*/  DADD R2, R6, R2 ;  /* 0x0000000006027229 */ /* 0x000fd00000000002 */
[----:B------:R-:W-:-:S07]  /*1e20*/  DADD R2, R2, R16 ;  /* 0x0000000002027229 */ /* 0x000fce0000000010 */
[----:B------:R2:W-:Y:S04]  /*1e30*/  STS.64 [UR4], R2 ;  /* 0x00000002ff007988 */ /* 0x0005e80008000a04 */
.L_x_19:
[----:B------:R-:W-:Y:S05]  /*1e40*/  BSYNC.RECONVERGENT B0 ;  /* 0x0000000000007941 */ /* 0x000fea0003800200 */
.L_x_18:
[----:B------:R-:W-:Y:S06]  /*1e50*/  BAR.SYNC.DEFER_BLOCKING 0x0 ;  /* 0x0000000000007b1d */ /* 0x000fec0000010000 */
[----:B0-----:R-:W3:Y:S02]  /*1e60*/  LDG.E.64 R8, desc[UR6][R4.64] ;  /* 0x0000000604087981 */ /* 0x001ee4000c1e1b00 */
[----:B------:R-:W0:Y:S01]  /*1e70*/  S2UR UR5, SR_CgaCtaId ;  /* 0x00000000000579c3 */ /* 0x000e220000008800 */
[----:B------:R-:W-:Y:S01]  /*1e80*/  UMOV UR4, 0x400 ;  /* 0x0000040000047882 */ /* 0x000fe20000000000 */
[----:B--2---:R-:W-:Y:S01]  /*1e90*/  IMAD.MOV.U32 R2, RZ, RZ, 0x1 ;  /* 0x00000001ff027424 */ /* 0x004fe200078e00ff */
[----:B------:R-:W-:Y:S01]  /*1ea0*/  BSSY.RECONVERGENT B0, `(.L_x_20) ;  /* 0x0000014000007945 */ /* 0x000fe20003800200 */
[----:B0-----:R-:W-:-:S09]  /*1eb0*/  ULEA UR4, UR5, UR4, 0x18 ;  /* 0x0000000405047291 */ /* 0x001fd2000f8ec0ff */
[----:B------:R-:W0:Y:S02]  /*1ec0*/  LDS.64 R6, [UR4] ;  /* 0x00000004ff067984 */ /* 0x000e240008000a00 */
[----:B0-----:R-:W1:Y:S02]  /*1ed0*/  MUFU.RCP64H R3, R7 ;  /* 0x0000000700037308 */ /* 0x001e640000001800 */
[----:B-1----:R-:W-:-:S08]  /*1ee0*/  DFMA R10, -R6, R2, 1 ;  /* 0x3ff00000060a742b */ /* 0x002fd00000000102 */
[----:B------:R-:W-:-:S08]  /*1ef0*/  DFMA R10, R10, R10, R10 ;  /* 0x0000000a0a0a722b */ /* 0x000fd0000000000a */
[----:B------:R-:W-:-:S08]  /*1f00*/  DFMA R10, R2, R10, R2 ;  /* 0x0000000a020a722b */ /* 0x000fd00000000002 */
[----:B------:R-:W-:-:S08]  /*1f10*/  DFMA R2, -R6, R10, 1 ;  /* 0x3ff000000602742b */ /* 0x000fd0000000010a */
[----:B------:R-:W-:-:S08]  /*1f20*/  DFMA R2, R10, R2, R10 ;  /* 0x000000020a02722b */ /* 0x000fd0000000000a */
[----:B---3--:R-:W-:Y:S01]  /*1f30*/  DMUL R10, R8, R2 ;  /* 0x00000002080a7228 */ /* 0x008fe20000000000 */
[----:B------:R-:W-:-:S07]  /*1f40*/  FSETP.GEU.AND P1, PT, |R9|, 6.5827683646048100446e-37, PT ;  /* 0x036000000900780b */ /* 0x000fce0003f2e200 */
[----:B------:R-:W-:-:S08]  /*1f50*/  DFMA R12, -R6, R10, R8 ;  /* 0x0000000a060c722b */ /* 0x000fd00000000108 */
[----:B------:R-:W-:-:S10]  /*1f60*/  DFMA R2, R2, R12, R10 ;  /* 0x0000000c0202722b */ /* 0x000fd4000000000a */
[----:B------:R-:W-:-:S05]  /*1f70*/  FFMA R0, RZ, R7, R3 ;  /* 0x00000007ff007223 */ /* 0x000fca0000000003 */
[----:B------:R-:W-:-:S13]  /*1f80*/  FSETP.GT.AND P0, PT, |R0|, 1.469367938527859385e-39, PT ;  /* 0x001000000000780b */ /* 0x000fda0003f04200 */
[----:B------:R-:W-:Y:S05]  /*1f90*/  @P0 BRA P1, `(.L_x_21) ;  /* 0x0000000000100947 */ /* 0x000fea0000800000 */
[----:B------:R-:W-:-:S07]  /*1fa0*/  MOV R0, 0x1fc0 ;  /* 0x00001fc000007802 */ /* 0x000fce0000000f00 */
[----:B------:R-:W-:Y:S05]  /*1fb0*/  CALL.REL.NOINC `($__internal_0_$__cuda_sm20_div_rn_f64_full) ;  /* 0x0000000000147944 */ /* 0x000fea0003c00000 */
[----:B------:R-:W-:Y:S02]  /*1fc0*/  IMAD.MOV.U32 R2, RZ, RZ, R12 ;  /* 0x000000ffff027224 */ /* 0x000fe400078e000c */
[----:B------:R-:W-:-:S07]  /*1fd0*/  IMAD.MOV.U32 R3, RZ, RZ, R13 ;  /* 0x000000ffff037224 */ /* 0x000fce00078e000d */
.L_x_21:
[----:B------:R-:W-:Y:S05]  /*1fe0*/  BSYNC.RECONVERGENT B0 ;  /* 0x0000000000007941 */ /* 0x000fea0003800200 */
.L_x_20:
[----:B------:R-:W-:Y:S01]  /*1ff0*/  STG.E.64 desc[UR6][R4.64], R2 ;  /* 0x0000000204007986 */ /* 0x000fe2000c101b06 */
[----:B------:R-:W-:Y:S05]  /*2000*/  EXIT ;  /* 0x000000000000794d */ /* 0x000fea0003800000 */
        .weak           $__internal_0_$__cuda_sm20_div_rn_f64_full
        .type           $__internal_0_$__cuda_sm20_div_rn_f64_full,@function
        .size           $__internal_0_$__cuda_sm20_div_rn_f64_full,(.L_x_28 - $__internal_0_$__cuda_sm20_div_rn_f64_full)
$__internal_0_$__cuda_sm20_div_rn_f64_full:
[C---:B------:R-:W-:Y:S01]  /*2010*/  FSETP.GEU.AND P0, PT, |R7|.reuse, 1.469367938527859385e-39, PT ;  /* 0x001000000700780b */ /* 0x040fe20003f0e200 */
[----:B------:R-:W-:Y:S01]  /*2020*/  IMAD.MOV.U32 R16, RZ, RZ, 0x1 ;  /* 0x00000001ff107424 */ /* 0x000fe200078e00ff */
[----:B------:R-:W-:Y:S01]  /*2030*/  LOP3.LUT R2, R7, 0x800fffff, RZ, 0xc0, !PT ;  /* 0x800fffff07027812 */ /* 0x000fe200078ec0ff */
[----:B------:R-:W-:Y:S01]  /*2040*/  BSSY.RECONVERGENT B1, `(.L_x_22) ;  /* 0x0000055000017945 */ /* 0x000fe20003800200 */
[C---:B------:R-:W-:Y:S02]  /*2050*/  FSETP.GEU.AND P2, PT, |R9|.reuse, 1.469367938527859385e-39, PT ;  /* 0x001000000900780b */ /* 0x040fe40003f4e200 */
[----:B------:R-:W-:Y:S02]  /*2060*/  LOP3.LUT R3, R2, 0x3ff00000, RZ, 0xfc, !PT ;  /* 0x3ff0000002037812 */ /* 0x000fe400078efcff */
[----:B------:R-:W-:Y:S02]  /*2070*/  MOV R2, R6 ;  /* 0x0000000600027202 */ /* 0x000fe40000000f00 */
[----:B------:R-:W-:-:S02]  /*2080*/  LOP3.LUT R12, R9, 0x7ff00000, RZ, 0xc0, !PT ;  /* 0x7ff00000090c7812 */ /* 0x000fc400078ec0ff */
[----:B------:R-:W-:Y:S01]  /*2090*/  LOP3.LUT R15, R7, 0x7ff00000, RZ, 0xc0, !PT ;  /* 0x7ff00000070f7812 */ /* 0x000fe200078ec0ff */
[----:B------:R-:W-:-:S03]  /*20a0*/  @!P0 DMUL R2, R6, 8.98846567431157953865e+307 ;  /* 0x7fe0000006028828 */ /* 0x000fc60000000000 */
[C---:B------:R-:W-:Y:S01]  /*20b0*/  ISETP.GE.U32.AND P1, PT, R12.reuse, R15, PT ;  /* 0x0000000f0c00720c */ /* 0x040fe20003f26070 */
[----:B------:R-:W-:Y:S01]  /*20c0*/  @!P2 IMAD.MOV.U32 R18, RZ, RZ, RZ ;  /* 0x000000ffff12a224 */ /* 0x000fe200078e00ff */
[----:B------:R-:W-:Y:S01]  /*20d0*/  @!P2 LOP3.LUT R13, R7, 0x7ff00000, RZ, 0xc0, !PT ;  /* 0x7ff00000070da812 */ /* 0x000fe200078ec0ff */
[----:B------:R-:W0:Y:S03]  /*20e0*/  MUFU.RCP64H R17, R3 ;  /* 0x0000000300117308 */ /* 0x000e260000001800 */
[----:B------:R-:W-:Y:S01]  /*20f0*/  @!P2 ISETP.GE.U32.AND P3, PT, R12, R13, PT ;  /* 0x0000000d0c00a20c */ /* 0x000fe20003f66070 */
[----:B------:R-:W-:-:S05]  /*2100*/  IMAD.MOV.U32 R13, RZ, RZ, 0x1ca00000 ;  /* 0x1ca00000ff0d7424 */ /* 0x000fca00078e00ff */
[----:B------:R-:W-:-:S04]  /*2110*/  @!P2 SEL R19, R13, 0x63400000, !P3 ;  /* 0x634000000d13a807 */ /* 0x000fc80005800000 */
[----:B------:R-:W-:Y:S01]  /*2120*/  @!P2 LOP3.LUT R19, R19, 0x80000000, R9, 0xf8, !PT ;  /* 0x800000001313a812 */ /* 0x000fe200078ef809 */
[----:B0-----:R-:W-:-:S03]  /*2130*/  DFMA R10, R16, -R2, 1 ;  /* 0x3ff00000100a742b */ /* 0x001fc60000000802 */
[----:B------:R-:W-:-:S05]  /*2140*/  @!P2 LOP3.LUT R19, R19, 0x100000, RZ, 0xfc, !PT ;  /* 0x001000001313a812 */ /* 0x000fca00078efcff */
[----:B------:R-:W-:-:S08]  /*2150*/  DFMA R10, R10, R10, R10 ;  /* 0x0000000a0a0a722b */ /* 0x000fd0000000000a */
[----:B------:R-:W-:Y:S01]  /*2160*/  DFMA R16, R16, R10, R16 ;  /* 0x0000000a1010722b */ /* 0x000fe20000000010 */
[----:B------:R-:W-:Y:S01]  /*2170*/  SEL R11, R13, 0x63400000, !P1 ;  /* 0x634000000d0b7807 */ /* 0x000fe20004800000 */
[----:B------:R-:W-:-:S03]  /*2180*/  IMAD.MOV.U32 R10, RZ, RZ, R8 ;  /* 0x000000ffff0a7224 */ /* 0x000fc600078e0008 */
[----:B------:R-:W-:-:S03]  /*2190*/  LOP3.LUT R11, R11, 0x800fffff, R9, 0xf8, !PT ;  /* 0x800fffff0b0b7812 */ /* 0x000fc600078ef809 */
[----:B------:R-:W-:-:S03]  /*21a0*/  DFMA R20, R16, -R2, 1 ;  /* 0x3ff000001014742b */ /* 0x000fc60000000802 */
[----:B------:R-:W-:-:S05]  /*21b0*/  @!P2 DFMA R10, R10, 2, -R18 ;  /* 0x400000000a0aa82b */ /* 0x000fca0000000812 */
[----:B------:R-:W-:Y:S01]  /*21c0*/  DFMA R16, R16, R20, R16 ;  /* 0x000000141010722b */ /* 0x000fe20000000010 */
[----:B------:R-:W-:Y:S02]  /*21d0*/  IMAD.MOV.U32 R21, RZ, RZ, R12 ;  /* 0x000000ffff157224 */ /* 0x000fe400078e000c */
[----:B------:R-:W-:Y:S01]  /*21e0*/  IMAD.MOV.U32 R20, RZ, RZ, R15 ;  /* 0x000000ffff147224 */ /* 0x000fe200078e000f */
[----:B------:R-:W-:Y:S02]  /*21f0*/  @!P0 LOP3.LUT R20, R3, 0x7ff00000, RZ, 0xc0, !PT ;  /* 0x7ff0000003148812 */ /* 0x000fe400078ec0ff */
[----:B------:R-:W-:Y:S02]  /*2200*/  @!P2 LOP3.LUT R21, R11, 0x7ff00000, RZ, 0xc0, !PT ;  /* 0x7ff000000b15a812 */ /* 0x000fe400078ec0ff */
[----:B------:R-:W-:Y:S01]  /*2210*/  DMUL R18, R16, R10 ;  /* 0x0000000a10127228 */ /* 0x000fe20000000000 */
[----:B------:R-:W-:Y:S02]  /*2220*/  VIADD R23, R20, 0xffffffff ;  /* 0xffffffff14177836 */ /* 0x000fe40000000000 */
[----:B------:R-:W-:-:S05]  /*2230*/  VIADD R22, R21, 0xffffffff ;  /* 0xffffffff15167836 */ /* 0x000fca0000000000 */
[----:B------:R-:W-:Y:S01]  /*2240*/  DFMA R14, R18, -R2, R10 ;  /* 0x80000002120e722b */ /* 0x000fe2000000000a */
[----:B------:R-:W-:-:S04]  /*2250*/  ISETP.GT.U32.AND P0, PT, R22, 0x7feffffe, PT ;  /* 0x7feffffe1600780c */ /* 0x000fc80003f04070 */
[----:B------:R-:W-:-:S03]  /*2260*/  ISETP.GT.U32.OR P0, PT, R23, 0x7feffffe, P0 ;  /* 0x7feffffe1700780c */ /* 0x000fc60000704470 */
[----:B------:R-:W-:-:S10]  /*2270*/  DFMA R14, R16, R14, R18 ;  /* 0x0000000e100e722b */ /* 0x000fd40000000012 */
[----:B------:R-:W-:Y:S05]  /*2280*/  @P0 BRA `(.L_x_23) ;  /* 0x00000000006c0947 */ /* 0x000fea0003800000 */
[----:B------:R-:W-:-:S04]  /*2290*/  LOP3.LUT R9, R7, 0x7ff00000, RZ, 0xc0, !PT ;  /* 0x7ff0000007097812 */ /* 0x000fc800078ec0ff */
[CC--:B------:R-:W-:Y:S02]  /*22a0*/  VIADDMNMX R8, R12.reuse, -R9.reuse, 0xb9600000, !PT ;  /* 0xb96000000c087446 */ /* 0x0c0fe40007800909 */
[----:B------:R-:W-:Y:S02]  /*22b0*/  ISETP.GE.U32.AND P0, PT, R12, R9, PT ;  /* 0x000000090c00720c */ /* 0x000fe40003f06070 */
[----:B------:R-:W-:Y:S02]  /*22c0*/  VIMNMX R8, PT, PT, R8, 0x46a00000, PT ;  /* 0x46a0000008087848 */ /* 0x000fe40003fe0100 */
[----:B------:R-:W-:-:S05]  /*22d0*/  SEL R13, R13, 0x63400000, !P0 ;  /* 0x634000000d0d7807 */ /* 0x000fca0004000000 */
[----:B------:R-:W-:Y:S02]  /*22e0*/  IMAD.IADD R16, R8, 0x1, -R13 ;  /* 0x0000000108107824 */ /* 0x000fe400078e0a0d */
[----:B------:R-:W-:Y:S02]  /*22f0*/  IMAD.MOV.U32 R8, RZ, RZ, RZ ;  /* 0x000000ffff087224 */ /* 0x000fe400078e00ff */
[----:B------:R-:W-:-:S06]  /*2300*/  VIADD R9, R16, 0x7fe00000 ;  /* 0x7fe0000010097836 */ /* 0x000fcc0000000000 */
[----:B------:R-:W-:-:S10]  /*2310*/  DMUL R12, R14, R8 ;  /* 0x000000080e0c7228 */ /* 0x000fd40000000000 */
[----:B------:R-:W-:-:S13]  /*2320*/  FSETP.GTU.AND P0, PT, |R13|, 1.469367938527859385e-39, PT ;  /* 0x001000000d00780b */ /* 0x000fda0003f0c200 */
[----:B------:R-:W-:Y:S05]  /*2330*/  @P0 BRA `(.L_x_24) ;  /* 0x0000000000940947 */ /* 0x000fea0003800000 */
[----:B------:R-:W-:Y:S01]  /*2340*/  DFMA R2, R14, -R2, R10 ;  /* 0x800000020e02722b */ /* 0x000fe2000000000a */
[----:B------:R-:W-:-:S09]  /*2350*/  IMAD.MOV.U32 R8, RZ, RZ, RZ ;  /* 0x000000ffff087224 */ /* 0x000fd200078e00ff */
[C---:B------:R-:W-:Y:S02]  /*2360*/  FSETP.NEU.AND P0, PT, R3.reuse, RZ, PT ;  /* 0x000000ff0300720b */ /* 0x040fe40003f0d000 */
[----:B------:R-:W-:-:S04]  /*2370*/  LOP3.LUT R7, R3, 0x80000000, R7, 0x48, !PT ;  /* 0x8000000003077812 */ /* 0x000fc800078e4807 */
[----:B------:R-:W-:-:S07]  /*2380*/  LOP3.LUT R9, R7, R9, RZ, 0xfc, !PT ;  /* 0x0000000907097212 */ /* 0x000fce00078efcff */
[----:B------:R-:W-:Y:S05]  /*2390*/  @!P0 BRA `(.L_x_24) ;  /* 0x00000000007c8947 */ /* 0x000fea0003800000 */
[----:B------:R-:W-:Y:S01]  /*23a0*/  IMAD.MOV R3, RZ, RZ, -R16 ;  /* 0x000000ffff037224 */ /* 0x000fe200078e0a10 */
[----:B------:R-:W-:Y:S01]  /*23b0*/  DMUL.RP R8, R14, R8 ;  /* 0x000000080e087228 */ /* 0x000fe20000008000 */
[----:B------:R-:W-:-:S06]  /*23c0*/  IMAD.MOV.U32 R2, RZ, RZ, RZ ;  /* 0x000000ffff027224 */ /* 0x000fcc00078e00ff */
[----:B------:R-:W-:-:S03]  /*23d0*/  DFMA R2, R12, -R2, R14 ;  /* 0x800000020c02722b */ /* 0x000fc6000000000e */
[----:B------:R-:W-:-:S03]  /*23e0*/  LOP3.LUT R7, R9, R7, RZ, 0x3c, !PT ;  /* 0x0000000709077212 */ /* 0x000fc600078e3cff */
[----:B------:R-:W-:-:S04]  /*23f0*/  IADD3 R2, PT, PT, -R16, -0x43300000, RZ ;  /* 0xbcd0000010027810 */ /* 0x000fc80007ffe1ff */
[----:B------:R-:W-:-:S04]  /*2400*/  FSETP.NEU.AND P0, PT, |R3|, R2, PT ;  /* 0x000000020300720b */ /* 0x000fc80003f0d200 */
[----:B------:R-:W-:Y:S02]  /*2410*/  FSEL R12, R8, R12, !P0 ;  /* 0x0000000c080c7208 */ /* 0x000fe40004000000 */
[----:B------:R-:W-:Y:S01]  /*2420*/  FSEL R13, R7, R13, !P0 ;  /* 0x0000000d070d7208 */ /* 0x000fe20004000000 */
[----:B------:R-:W-:Y:S06]  /*2430*/  BRA `(.L_x_24) ;  /* 0x0000000000547947 */ /* 0x000fec0003800000 */
.L_x_23:
[----:B------:R-:W-:-:S14]  /*2440*/  DSETP.NAN.AND P0, PT, R8, R8, PT ;  /* 0x000000080800722a */ /* 0x000fdc0003f08000 */
[----:B------:R-:W-:Y:S05]  /*2450*/  @P0 BRA `(.L_x_25) ;  /* 0x0000000000440947 */ /* 0x000fea0003800000 */
[----:B------:R-:W-:-:S14]  /*2460*/  DSETP.NAN.AND P0, PT, R6, R6, PT ;  /* 0x000000060600722a */ /* 0x000fdc0003f08000 */
[----:B------:R-:W-:Y:S05]  /*2470*/  @P0 BRA `(.L_x_26) ;  /* 0x0000000000300947 */ /* 0x000fea0003800000 */
[----:B------:R-:W-:Y:S01]  /*2480*/  ISETP.NE.AND P0, PT, R21, R20, PT ;  /* 0x000000141500720c */ /* 0x000fe20003f05270 */
[----:B------:R-:W-:Y:S02]  /*2490*/  IMAD.MOV.U32 R12, RZ, RZ, 0x0 ;  /* 0x00000000ff0c7424 */ /* 0x000fe400078e00ff */
[----:B------:R-:W-:-:S10]  /*24a0*/  IMAD.MOV.U32 R13, RZ, RZ, -0x80000 ;  /* 0xfff80000ff0d7424 */ /* 0x000fd400078e00ff */
[----:B------:R-:W-:Y:S05]  /*24b0*/  @!P0 BRA `(.L_x_24) ;  /* 0x0000000000348947 */ /* 0x000fea0003800000 */
[----:B------:R-:W-:Y:S02]  /*24c0*/  ISETP.NE.AND P0, PT, R21, 0x7ff00000, PT ;  /* 0x7ff000001500780c */ /* 0x000fe40003f05270 */
[----:B------:R-:W-:Y:S02]  /*24d0*/  LOP3.LUT R13, R9, 0x80000000, R7, 0x48, !PT ;  /* 0x80000000090d7812 */ /* 0x000fe400078e4807 */
[----:B------:R-:W-:-:S13]  /*24e0*/  ISETP.EQ.OR P0, PT, R20, RZ, !P0 ;  /* 0x000000ff1400720c */ /* 0x000fda0004702670 */
[----:B------:R-:W-:Y:S01]  /*24f0*/  @P0 LOP3.LUT R2, R13, 0x7ff00000, RZ, 0xfc, !PT ;  /* 0x7ff000000d020812 */ /* 0x000fe200078efcff */
[----:B------:R-:W-:Y:S02]  /*2500*/  @!P0 IMAD.MOV.U32 R12, RZ, RZ, RZ ;  /* 0x000000ffff0c8224 */ /* 0x000fe400078e00ff */
[----:B------:R-:W-:Y:S02]  /*2510*/  @P0 IMAD.MOV.U32 R12, RZ, RZ, RZ ;  /* 0x000000ffff0c0224 */ /* 0x000fe400078e00ff */
[----:B------:R-:W-:Y:S01]  /*2520*/  @P0 IMAD.MOV.U32 R13, RZ, RZ, R2 ;  /* 0x000000ffff0d0224 */ /* 0x000fe200078e0002 */
[----:B------:R-:W-:Y:S06]  /*2530*/  BRA `(.L_x_24) ;  /* 0x0000000000147947 */ /* 0x000fec0003800000 */
.L_x_26:
[----:B------:R-:W-:Y:S01]  /*2540*/  LOP3.LUT R13, R7, 0x80000, RZ, 0xfc, !PT ;  /* 0x00080000070d7812 */ /* 0x000fe200078efcff */
[----:B------:R-:W-:Y:S01]  /*2550*/  IMAD.MOV.U32 R12, RZ, RZ, R6 ;  /* 0x000000ffff0c7224 */ /* 0x000fe200078e0006 */
[----:B------:R-:W-:Y:S06]  /*2560*/  BRA `(.L_x_24) ;  /* 0x0000000000087947 */ /* 0x000fec0003800000 */
.L_x_25:
[----:B------:R-:W-:Y:S01]  /*2570*/  LOP3.LUT R13, R9, 0x80000, RZ, 0xfc, !PT ;  /* 0x00080000090d7812 */ /* 0x000fe200078efcff */
[----:B------:R-:W-:-:S07]  /*2580*/  IMAD.MOV.U32 R12, RZ, RZ, R8 ;  /* 0x000000ffff0c7224 */ /* 0x000fce00078e0008 */
.L_x_24:
[----:B------:R-:W-:Y:S05]  /*2590*/  BSYNC.RECONVERGENT B1 ;  /* 0x0000000000017941 */ /* 0x000fea0003800200 */
.L_x_22:
[----:B------:R-:W-:Y:S02]  /*25a0*/  IMAD.MOV.U32 R2, RZ, RZ, R0 ;  /* 0x000000ffff027224 */ /* 0x000fe400078e0000 */
[----:B------:R-:W-:-:S04]  /*25b0*/  IMAD.MOV.U32 R3, RZ, RZ, 0x0 ;  /* 0x00000000ff037424 */ /* 0x000fc800078e00ff */
[----:B------:R-:W-:Y:S05]  /*25c0*/  RET.REL.NODEC R2 `(_Z7forwardP13NeuralNetworkPdS1_S1_) ;  /* 0xffffffd8028c7950 */ /* 0x000fea0003c3ffff */
.L_x_27:
        /* <DEDUP_REMOVED lines=11> */
.L_x_28:


//--------------------- .nv.shared.reserved.0     --------------------------
	.section	.nv.shared.reserved.0,"aw",@nobits
	.weak		__nv_reservedSMEM_offset_0_alias
	.size		__nv_reservedSMEM_offset_0_alias, 0, 64
	.other		__nv_reservedSMEM_offset_0_alias,@"STO_CUDA_RESERVED_SHARED STV_DEFAULT"
__nv_reservedSMEM_offset_0_alias:
	.zero		0
	.zero		64


//--------------------- .nv.shared._Z7forwardP13NeuralNetworkPdS1_S1_ --------------------------
	.section	.nv.shared._Z7forwardP13NeuralNetworkPdS1_S1_,"aw",@nobits
	.sectionflags	@""
	.align	8
.nv.shared._Z7forwardP13NeuralNetworkPdS1_S1_:
	.zero		1032


//--------------------- .nv.constant0._Z10update_netP13NeuralNetworkPdS1_S1_S1_ --------------------------
	.section	.nv.constant0._Z10update_netP13NeuralNetworkPdS1_S1_S1_,"a",@progbits
	.sectionflags	@""
	.align	4
.nv.constant0._Z10update_netP13NeuralNetworkPdS1_S1_S1_:
	.zero		936


//--------------------- .nv.constant0._Z14update_grads_2PdS_S_S_ --------------------------
	.section	.nv.constant0._Z14update_grads_2PdS_S_S_,"a",@progbits
	.sectionflags	@""
	.align	4
.nv.constant0._Z14update_grads_2PdS_S_S_:
	.zero		928


//--------------------- .nv.constant0._Z14update_grads_1PdS_S_S_S_S_S_S_ --------------------------
	.section	.nv.constant0._Z14update_grads_1PdS_S_S_S_S_S_S_,"a",@progbits
	.sectionflags	@""
	.align	4
.nv.constant0._Z14update_grads_1PdS_S_S_S_S_S_S_:
	.zero		960


//--------------------- .nv.constant0._Z8backwardP13NeuralNetworkPdS1_S1_S1_S1_S1_S1_S1_S1_S1_ --------------------------
	.section	.nv.constant0._Z8backwardP13NeuralNetworkPdS1_S1_S1_S1_S1_S1_S1_S1_S1_,"a",@progbits
	.sectionflags	@""
	.align	4
.nv.constant0._Z8backwardP13NeuralNetworkPdS1_S1_S1_S1_S1_S1_S1_S1_S1_:
	.zero		984


//--------------------- .nv.constant0._Z7forwardP13NeuralNetworkPdS1_S1_ --------------------------
	.section	.nv.constant0._Z7forwardP13NeuralNetworkPdS1_S1_,"a",@progbits
	.sectionflags	@""
	.align	4
.nv.constant0._Z7forwardP13NeuralNetworkPdS1_S1_:
	.zero		928


//--------------------- SYMBOLS --------------------------

	.type		.nv.reservedSmem.offset0,@object
	.size		.nv.reservedSmem.offset0,0x4
	.type		.nv.reservedSmem.cap,@object
	.size		.nv.reservedSmem.cap,0x4
